def attn_fwd(
    Q,
    K,
    V,
    Out,
    Lse,
    sm_scale,
    stride_qz,
    stride_qh,
    stride_qm,
    stride_qk,
    stride_kz,
    stride_kh,
    stride_kn,
    stride_kk,
    stride_vz,
    stride_vh,
    stride_vn,
    stride_vk,
    stride_oz,
    stride_oh,
    stride_om,
    stride_ok,
    seqlen_q,
    seqlen_k,
    BLOCK_M: tl.constexpr,
    BLOCK_N: tl.constexpr,
    HEAD_DIM: tl.constexpr,
    CAUSAL: tl.constexpr,
):
    start_m = tl.program_id(0)
    off_hz = tl.program_id(1)
    q_off = off_hz * stride_qh
    k_off = off_hz * stride_kh
    v_off = off_hz * stride_vh
    offs_m = start_m * BLOCK_M + tl.arange(0, BLOCK_M)
    offs_d = tl.arange(0, HEAD_DIM)
    offs_n = tl.arange(0, BLOCK_N)
    q_ptrs = Q + q_off + offs_m[:, None] * stride_qm + offs_d[None, :] * stride_qk
    k_ptrs = K + k_off + offs_d[:, None] * stride_kk + offs_n[None, :] * stride_kn
    v_ptrs = V + v_off + offs_n[:, None] * stride_vn + offs_d[None, :] * stride_vk
    m_i = tl.full([BLOCK_M], float("-inf"), dtype=tl.float32)
    l_i = tl.zeros([BLOCK_M], dtype=tl.float32) + 1.0
    acc = tl.zeros([BLOCK_M, HEAD_DIM], dtype=tl.float32)
    q = tl.load(q_ptrs)
    acc, l_i, m_i = _attn_fwd_inner(
        acc,
        l_i,
        m_i,
        q,
        k_ptrs,
        v_ptrs,
        sm_scale,
        stride_kn,
        stride_vn,
        start_m,
        seqlen_k,
        BLOCK_M,
        BLOCK_N,
        HEAD_DIM,
        CAUSAL,
    )
    acc = acc / l_i[:, None]
    lse = m_i + tl.math.log2(l_i) / 1.4426950408889634
    o_ptrs = (
        Out
        + off_hz * stride_oh
        + offs_m[:, None] * stride_om
        + offs_d[None, :] * stride_ok
    )
    tl.store(o_ptrs, acc.to(Out.dtype.element_ty))
    tl.store(Lse + off_hz * seqlen_q + offs_m, lse)

# config = {"BLOCK_M": 256, "BLOCK_N": 32, "HEAD_DIM": 32, "arch": "sm_90", "causal": true, "dtype": "fp16", "num_stages": 2, "num_warps": 16}
# arch = sm_90


// ===== COMPILED SASS (sm_90a) =====

	.target	sm_90a

	.elftype	@"ET_EXEC"


//--------------------- .note.nv.tkinfo           --------------------------
	.section	.note.nv.tkinfo,"",@"SHT_NOTE"
	.sectionflags	@"SHF_NOTE_NV_TKINFO"
	.tkinfo
        /*0018*/ 	.word	0x00000002
        /*0030*/ 	.string	""
        /*0030*/ 	.string	"ptxas"
        /*0030*/ 	.string	"Cuda compilation tools, release 13.0, V13.0.88"
        /*0030*/ 	.string	"Build cuda_13.0.r13.0/compiler.36424714_0"
        /*0030*/ 	.string	"-v  -suppress-debug-info  -lineinfo  -arch sm_90a "



//--------------------- .note.nv.cuinfo           --------------------------
	.section	.note.nv.cuinfo,"",@"SHT_NOTE"
	.sectionflags	@"SHF_NOTE_NV_CUINFO"
        /*0018*/ 	.short	0x0002
        /*001a*/ 	.short	0x005a
        /*001c*/ 	.short	0x0082
	.zero		2


//--------------------- .nv.info                  --------------------------
	.section	.nv.info,"",@"SHT_CUDA_INFO"
	.align	4


	//----- nvinfo : EIATTR_REGCOUNT
	.align		4
        /*0000*/ 	.byte	0x04, 0x2f
        /*0002*/ 	.short	(.L_2 - .L_1)
	.align		4
.L_1:
        /*0004*/ 	.word	index@(attn_fwd)
        /*0008*/ 	.word	0x0000003f


	//----- nvinfo : EIATTR_FRAME_SIZE
	.align		4
.L_2:
        /*000c*/ 	.byte	0x04, 0x11
        /*000e*/ 	.short	(.L_4 - .L_3)
	.align		4
.L_3:
        /*0010*/ 	.word	index@(attn_fwd)
        /*0014*/ 	.word	0x00000000


	//----- nvinfo : EIATTR_MIN_STACK_SIZE
	.align		4
.L_4:
        /*0018*/ 	.byte	0x04, 0x12
        /*001a*/ 	.short	(.L_6 - .L_5)
	.align		4
.L_5:
        /*001c*/ 	.word	index@(attn_fwd)
        /*0020*/ 	.word	0x00000000
.L_6:


//--------------------- .nv.compat                --------------------------
	.section	.nv.compat,"",@"SHT_CUDA_COMPAT_INFO"
	.align	4
        /*0000*/ 	.byte	0x02, 0x09, 0x01, 0x00, 0x02, 0x02, 0x04, 0x00, 0x02, 0x05, 0x05, 0x00, 0x03, 0x07, 0x01, 0x01
        /*0010*/ 	.byte	0x02, 0x03, 0x00, 0x00, 0x02, 0x06, 0x01, 0x00, 0x04, 0x0b, 0x08, 0x00, 0x00, 0x00, 0x00, 0x00
        /*0020*/ 	.byte	0x00, 0x00, 0x00, 0x00


//--------------------- .nv.info.attn_fwd         --------------------------
	.section	.nv.info.attn_fwd,"",@"SHT_CUDA_INFO"
	.sectionflags	@""
	.align	4


	//----- nvinfo : EIATTR_CUDA_API_VERSION
	.align		4
        /*0000*/ 	.byte	0x04, 0x37
        /*0002*/ 	.short	(.L_8 - .L_7)
.L_7:
        /*0004*/ 	.word	0x00000082


	//----- nvinfo : EIATTR_KPARAM_INFO
	.align		4
.L_8:
        /*0008*/ 	.byte	0x04, 0x17
        /*000a*/ 	.short	(.L_10 - .L_9)
.L_9:
        /*000c*/ 	.word	0x00000000
        /*0010*/ 	.short	0x0019
        /*0012*/ 	.short	0x0080
        /*0014*/ 	.byte	0x00, 0xf4, 0x21, 0x00


	//----- nvinfo : EIATTR_KPARAM_INFO
	.align		4
.L_10:
        /*0018*/ 	.byte	0x04, 0x17
        /*001a*/ 	.short	(.L_12 - .L_11)
.L_11:
        /*001c*/ 	.word	0x00000000
        /*0020*/ 	.short	0x0018
        /*0022*/ 	.short	0x0078
        /*0024*/ 	.byte	0x00, 0xf4, 0x21, 0x00


	//----- nvinfo : EIATTR_KPARAM_INFO
	.align		4
.L_12:
        /*0028*/ 	.byte	0x04, 0x17
        /*002a*/ 	.short	(.L_14 - .L_13)
.L_13:
        /*002c*/ 	.word	0x00000000
        /*0030*/ 	.short	0x0017
        /*0032*/ 	.short	0x0070
        /*0034*/ 	.byte	0x00, 0xf0, 0x11, 0x00


	//----- nvinfo : EIATTR_KPARAM_INFO
	.align		4
.L_14:
        /*0038*/ 	.byte	0x04, 0x17
        /*003a*/ 	.short	(.L_16 - .L_15)
.L_15:
        /*003c*/ 	.word	0x00000000
        /*0040*/ 	.short	0x0016
        /*0042*/ 	.short	0x006c
        /*0044*/ 	.byte	0x00, 0xf0, 0x11, 0x00


	//----- nvinfo : EIATTR_KPARAM_INFO
	.align		4
.L_16:
        /*0048*/ 	.byte	0x04, 0x17
        /*004a*/ 	.short	(.L_18 - .L_17)
.L_17:
        /*004c*/ 	.word	0x00000000
        /*0050*/ 	.short	0x0015
        /*0052*/ 	.short	0x0068
        /*0054*/ 	.byte	0x00, 0xf0, 0x11, 0x00


	//----- nvinfo : EIATTR_KPARAM_INFO
	.align		4
.L_18:
        /*0058*/ 	.byte	0x04, 0x17
        /*005a*/ 	.short	(.L_20 - .L_19)
.L_19:
        /*005c*/ 	.word	0x00000000
        /*0060*/ 	.short	0x0014
        /*0062*/ 	.short	0x0064
        /*0064*/ 	.byte	0x00, 0xf0, 0x11, 0x00


	//----- nvinfo : EIATTR_KPARAM_INFO
	.align		4
.L_20:
        /*0068*/ 	.byte	0x04, 0x17
        /*006a*/ 	.short	(.L_22 - .L_21)
.L_21:
        /*006c*/ 	.word	0x00000000
        /*0070*/ 	.short	0x0013
        /*0072*/ 	.short	0x0060
        /*0074*/ 	.byte	0x00, 0xf0, 0x11, 0x00


	//----- nvinfo : EIATTR_KPARAM_INFO
	.align		4
.L_22:
        /*0078*/ 	.byte	0x04, 0x17
        /*007a*/ 	.short	(.L_24 - .L_23)
.L_23:
        /*007c*/ 	.word	0x00000000
        /*0080*/ 	.short	0x0012
        /*0082*/ 	.short	0x005c
        /*0084*/ 	.byte	0x00, 0xf0, 0x11, 0x00


	//----- nvinfo : EIATTR_KPARAM_INFO
	.align		4
.L_24:
        /*0088*/ 	.byte	0x04, 0x17
        /*008a*/ 	.short	(.L_26 - .L_25)
.L_25:
        /*008c*/ 	.word	0x00000000
        /*0090*/ 	.short	0x0011
        /*0092*/ 	.short	0x0058
        /*0094*/ 	.byte	0x00, 0xf0, 0x11, 0x00


	//----- nvinfo : EIATTR_KPARAM_INFO
	.align		4
.L_26:
        /*0098*/ 	.byte	0x04, 0x17
        /*009a*/ 	.short	(.L_28 - .L_27)
.L_27:
        /*009c*/ 	.word	0x00000000
        /*00a0*/ 	.short	0x0010
        /*00a2*/ 	.short	0x0054
        /*00a4*/ 	.byte	0x00, 0xf0, 0x11, 0x00


	//----- nvinfo : EIATTR_KPARAM_INFO
	.align		4
.L_28:
        /*00a8*/ 	.byte	0x04, 0x17
        /*00aa*/ 	.short	(.L_30 - .L_29)
.L_29:
        /*00ac*/ 	.word	0x00000000
        /*00b0*/ 	.short	0x000f
        /*00b2*/ 	.short	0x0050
        /*00b4*/ 	.byte	0x00, 0xf0, 0x11, 0x00


	//----- nvinfo : EIATTR_KPARAM_INFO
	.align		4
.L_30:
        /*00b8*/ 	.byte	0x04, 0x17
        /*00ba*/ 	.short	(.L_32 - .L_31)
.L_31:
        /*00bc*/ 	.word	0x00000000
        /*00c0*/ 	.short	0x000e
        /*00c2*/ 	.short	0x004c
        /*00c4*/ 	.byte	0x00, 0xf0, 0x11, 0x00


	//----- nvinfo : EIATTR_KPARAM_INFO
	.align		4
.L_32:
        /*00c8*/ 	.byte	0x04, 0x17
        /*00ca*/ 	.short	(.L_34 - .L_33)
.L_33:
        /*00cc*/ 	.word	0x00000000
        /*00d0*/ 	.short	0x000d
        /*00d2*/ 	.short	0x0048
        /*00d4*/ 	.byte	0x00, 0xf0, 0x11, 0x00


	//----- nvinfo : EIATTR_KPARAM_INFO
	.align		4
.L_34:
        /*00d8*/ 	.byte	0x04, 0x17
        /*00da*/ 	.short	(.L_36 - .L_35)
.L_35:
        /*00dc*/ 	.word	0x00000000
        /*00e0*/ 	.short	0x000c
        /*00e2*/ 	.short	0x0044
        /*00e4*/ 	.byte	0x00, 0xf0, 0x11, 0x00


	//----- nvinfo : EIATTR_KPARAM_INFO
	.align		4
.L_36:
        /*00e8*/ 	.byte	0x04, 0x17
        /*00ea*/ 	.short	(.L_38 - .L_37)
.L_37:
        /*00ec*/ 	.word	0x00000000
        /*00f0*/ 	.short	0x000b
        /*00f2*/ 	.short	0x0040
        /*00f4*/ 	.byte	0x00, 0xf0, 0x11, 0x00


	//----- nvinfo : EIATTR_KPARAM_INFO
	.align		4
.L_38:
        /*00f8*/ 	.byte	0x04, 0x17
        /*00fa*/ 	.short	(.L_40 - .L_39)
.L_39:
        /*00fc*/ 	.word	0x00000000
        /*0100*/ 	.short	0x000a
        /*0102*/ 	.short	0x003c
        /*0104*/ 	.byte	0x00, 0xf0, 0x11, 0x00


	//----- nvinfo : EIATTR_KPARAM_INFO
	.align		4
.L_40:
        /*0108*/ 	.byte	0x04, 0x17
        /*010a*/ 	.short	(.L_42 - .L_41)
.L_41:
        /*010c*/ 	.word	0x00000000
        /*0110*/ 	.short	0x0009
        /*0112*/ 	.short	0x0038
        /*0114*/ 	.byte	0x00, 0xf0, 0x11, 0x00


	//----- nvinfo : EIATTR_KPARAM_INFO
	.align		4
.L_42:
        /*0118*/ 	.byte	0x04, 0x17
        /*011a*/ 	.short	(.L_44 - .L_43)
.L_43:
        /*011c*/ 	.word	0x00000000
        /*0120*/ 	.short	0x0008
        /*0122*/ 	.short	0x0034
        /*0124*/ 	.byte	0x00, 0xf0, 0x11, 0x00


	//----- nvinfo : EIATTR_KPARAM_INFO
	.align		4
.L_44:
        /*0128*/ 	.byte	0x04, 0x17
        /*012a*/ 	.short	(.L_46 - .L_45)
.L_45:
        /*012c*/ 	.word	0x00000000
        /*0130*/ 	.short	0x0007
        /*0132*/ 	.short	0x0030
        /*0134*/ 	.byte	0x00, 0xf0, 0x11, 0x00


	//----- nvinfo : EIATTR_KPARAM_INFO
	.align		4
.L_46:
        /*0138*/ 	.byte	0x04, 0x17
        /*013a*/ 	.short	(.L_48 - .L_47)
.L_47:
        /*013c*/ 	.word	0x00000000
        /*0140*/ 	.short	0x0006
        /*0142*/ 	.short	0x002c
        /*0144*/ 	.byte	0x00, 0xf0, 0x11, 0x00


	//----- nvinfo : EIATTR_KPARAM_INFO
	.align		4
.L_48:
        /*0148*/ 	.byte	0x04, 0x17
        /*014a*/ 	.short	(.L_50 - .L_49)
.L_49:
        /*014c*/ 	.word	0x00000000
        /*0150*/ 	.short	0x0005
        /*0152*/ 	.short	0x0028
        /*0154*/ 	.byte	0x00, 0xf0, 0x11, 0x00


	//----- nvinfo : EIATTR_KPARAM_INFO
	.align		4
.L_50:
        /*0158*/ 	.byte	0x04, 0x17
        /*015a*/ 	.short	(.L_52 - .L_51)
.L_51:
        /*015c*/ 	.word	0x00000000
        /*0160*/ 	.short	0x0004
        /*0162*/ 	.short	0x0020
        /*0164*/ 	.byte	0x00, 0xf4, 0x21, 0x00


	//----- nvinfo : EIATTR_KPARAM_INFO
	.align		4
.L_52:
        /*0168*/ 	.byte	0x04, 0x17
        /*016a*/ 	.short	(.L_54 - .L_53)
.L_53:
        /*016c*/ 	.word	0x00000000
        /*0170*/ 	.short	0x0003
        /*0172*/ 	.short	0x0018
        /*0174*/ 	.byte	0x00, 0xf4, 0x21, 0x00


	//----- nvinfo : EIATTR_KPARAM_INFO
	.align		4
.L_54:
        /*0178*/ 	.byte	0x04, 0x17
        /*017a*/ 	.short	(.L_56 - .L_55)
.L_55:
        /*017c*/ 	.word	0x00000000
        /*0180*/ 	.short	0x0002
        /*0182*/ 	.short	0x0010
        /*0184*/ 	.byte	0x00, 0xf4, 0x21, 0x00


	//----- nvinfo : EIATTR_KPARAM_INFO
	.align		4
.L_56:
        /*0188*/ 	.byte	0x04, 0x17
        /*018a*/ 	.short	(.L_58 - .L_57)
.L_57:
        /*018c*/ 	.word	0x00000000
        /*0190*/ 	.short	0x0001
        /*0192*/ 	.short	0x0008
        /*0194*/ 	.byte	0x00, 0xf4, 0x21, 0x00


	//----- nvinfo : EIATTR_KPARAM_INFO
	.align		4
.L_58:
        /*0198*/ 	.byte	0x04, 0x17
        /*019a*/ 	.short	(.L_60 - .L_59)
.L_59:
        /*019c*/ 	.word	0x00000000
        /*01a0*/ 	.short	0x0000
        /*01a2*/ 	.short	0x0000
        /*01a4*/ 	.byte	0x00, 0xf4, 0x21, 0x00


	//----- nvinfo : EIATTR_SPARSE_MMA_MASK
	.align		4
.L_60:
        /*01a8*/ 	.byte	0x03, 0x50
        /*01aa*/ 	.short	0x0000


	//----- nvinfo : EIATTR_MAXREG_COUNT
	.align		4
        /*01ac*/ 	.byte	0x03, 0x1b
        /*01ae*/ 	.short	0x0080


	//----- nvinfo : EIATTR_NUM_BARRIERS
	.align		4
        /*01b0*/ 	.byte	0x02, 0x4c
        /*01b2*/ 	.byte	0x01
	.zero		1


	//----- nvinfo : EIATTR_MERCURY_ISA_VERSION
	.align		4
        /*01b4*/ 	.byte	0x03, 0x5f
        /*01b6*/ 	.short	0x0101


	//----- nvinfo : EIATTR_COOP_GROUP_MASK_REGIDS
	.align		4
        /*01b8*/ 	.byte	0x04, 0x29
        /*01ba*/ 	.short	(.L_62 - .L_61)


	//   ....[0]....
.L_61:
        /*01bc*/ 	.word	0xffffffff


	//   ....[1]....
        /*01c0*/ 	.word	0xffffffff


	//   ....[2]....
        /*01c4*/ 	.word	0xffffffff


	//   ....[3]....
        /*01c8*/ 	.word	0xffffffff


	//   ....[4]....
        /*01cc*/ 	.word	0xffffffff


	//   ....[5]....
        /*01d0*/ 	.word	0xffffffff


	//   ....[6]....
        /*01d4*/ 	.word	0xffffffff


	//   ....[7]....
        /*01d8*/ 	.word	0xffffffff


	//----- nvinfo : EIATTR_COOP_GROUP_INSTR_OFFSETS
	.align		4
.L_62:
        /*01dc*/ 	.byte	0x04, 0x28
        /*01de*/ 	.short	(.L_64 - .L_63)


	//   ....[0]....
.L_63:
        /*01e0*/ 	.word	0x00001350


	//   ....[1]....
        /*01e4*/ 	.word	0x00001500


	//   ....[2]....
        /*01e8*/ 	.word	0x00001510


	//   ....[3]....
        /*01ec*/ 	.word	0x00001530


	//   ....[4]....
        /*01f0*/ 	.word	0x00001bb0


	//   ....[5]....
        /*01f4*/ 	.word	0x00001bc0


	//   ....[6]....
        /*01f8*/ 	.word	0x00001c10


	//   ....[7]....
        /*01fc*/ 	.word	0x00001c20


	//----- nvinfo : EIATTR_EXIT_INSTR_OFFSETS
	.align		4
.L_64:
        /*0200*/ 	.byte	0x04, 0x1c
        /*0202*/ 	.short	(.L_66 - .L_65)


	//   ....[0]....
.L_65:
        /*0204*/ 	.word	0x00002d90


	//   ....[1]....
        /*0208*/ 	.word	0x00002dc0


	//----- nvinfo : EIATTR_REQNTID
	.align		4
.L_66:
        /*020c*/ 	.byte	0x04, 0x10
        /*020e*/ 	.short	(.L_68 - .L_67)
.L_67:
        /*0210*/ 	.word	0x00000200
        /*0214*/ 	.word	0x00000001
        /*0218*/ 	.word	0x00000001


	//----- nvinfo : EIATTR_CBANK_PARAM_SIZE
	.align		4
.L_68:
        /*021c*/ 	.byte	0x03, 0x19
        /*021e*/ 	.short	0x0088


	//----- nvinfo : EIATTR_PARAM_CBANK
	.align		4
        /*0220*/ 	.byte	0x04, 0x0a
        /*0222*/ 	.short	(.L_70 - .L_69)
	.align		4
.L_69:
        /*0224*/ 	.word	index@(.nv.constant0.attn_fwd)
        /*0228*/ 	.short	0x0210
        /*022a*/ 	.short	0x0088


	//----- nvinfo : EIATTR_SW_WAR
	.align		4
.L_70:
        /*022c*/ 	.byte	0x04, 0x36
        /*022e*/ 	.short	(.L_72 - .L_71)
.L_71:
        /*0230*/ 	.word	0x00000008
.L_72:


//--------------------- .nv.callgraph             --------------------------
	.section	.nv.callgraph,"",@"SHT_CUDA_CALLGRAPH"
	.align	4
	.sectionentsize	8
	.align		4
        /*0000*/ 	.word	0x00000000
	.align		4
        /*0004*/ 	.word	0xffffffff
	.align		4
        /*0008*/ 	.word	0x00000000
	.align		4
        /*000c*/ 	.word	0xfffffffe
	.align		4
        /*0010*/ 	.word	0x00000000
	.align		4
        /*0014*/ 	.word	0xfffffffd
	.align		4
        /*0018*/ 	.word	0x00000000
	.align		4
        /*001c*/ 	.word	0xfffffffc


//--------------------- .nv.constant4             --------------------------
	.section	.nv.constant4,"a",@progbits
	.align	8
	.align		8
.nv.constant4:
        /*0000*/ 	.dword	_$_str


//--------------------- .text.attn_fwd            --------------------------
	.section	.text.attn_fwd,"ax",@progbits
	.align	128
        .global         attn_fwd
        .type           attn_fwd,@function
        .size           attn_fwd,(.L_x_3 - attn_fwd)
        .other          attn_fwd,@"STO_CUDA_ENTRY STV_DEFAULT"
attn_fwd:
.text.attn_fwd:
[----:B------:R-:W-:Y:S01]  /*0000*/  LDC R1, c[0x0][0x28] ;  /* 0x00000a00ff017b82 */ /* 0x000fe20000000800 */
[----:B------:R-:W0:Y:S07]  /*0010*/  S2R R0, SR_TID.X ;  /* 0x0000000000007919 */ /* 0x000e2e0000002100 */
[----:B------:R-:W1:Y:S01]  /*0020*/  S2UR UR12, SR_CTAID.Y ;  /* 0x00000000000c79c3 */ /* 0x000e620000002600 */
[----:B------:R-:W-:Y:S01]  /*0030*/  ULDC.64 UR4, c[0x0][0x240] ;  /* 0x0000900000047ab9 */ /* 0x000fe20000000a00 */
[----:B------:R-:W-:Y:S01]  /*0040*/  ULDC.64 UR20, c[0x0][0x208] ;  /* 0x0000820000147ab9 */ /* 0x000fe20000000a00 */
[----:B------:R-:W2:Y:S05]  /*0050*/  S2R R3, SR_CTAID.X ;  /* 0x0000000000037919 */ /* 0x000eaa0000002500 */
[----:B------:R-:W3:Y:S08]  /*0060*/  LDC R9, c[0x0][0x248] ;  /* 0x00009200ff097b82 */ /* 0x000ef00000000800 */
[----:B------:R-:W4:Y:S01]  /*0070*/  LDC.64 R10, c[0x0][0x210] ;  /* 0x00008400ff0a7b82 */ /* 0x000f220000000a00 */
[----:B-1----:R-:W-:-:S04]  /*0080*/  UIMAD UR4, UR12, UR4, URZ ;  /* 0x000000040c0472a4 */ /* 0x002fc8000f8e023f */
[----:B------:R-:W-:Y:S01]  /*0090*/  USHF.L.U32 UR6, UR4, 0x1, URZ ;  /* 0x0000000104067899 */ /* 0x000fe2000800063f */
[----:B0-----:R-:W-:Y:S02]  /*00a0*/  SHF.R.U32.HI R4, RZ, 0x8, R0 ;  /* 0x00000008ff047819 */ /* 0x001fe40000011600 */
[----:B--2---:R-:W-:Y:S02]  /*00b0*/  PRMT R2, R0, 0x6540, R3 ;  /* 0x0000654000027816 */ /* 0x004fe40000000003 */
[----:B------:R-:W-:-:S03]  /*00c0*/  SGXT.U32 R4, R4, 0x1 ;  /* 0x000000010404781a */ /* 0x000fc60000000000 */
[----:B------:R-:W-:Y:S01]  /*00d0*/  IMAD R3, R2, UR5, RZ ;  /* 0x0000000502037c24 */ /* 0x000fe2000f8e02ff */
[----:B------:R-:W-:Y:S01]  /*00e0*/  UIMAD.WIDE UR4, UR4, 0x2, URZ ;  /* 0x00000002040478a5 */ /* 0x000fe2000f8e023f */
[----:B---3--:R-:W-:Y:S02]  /*00f0*/  IMAD R8, R4, R9, RZ ;  /* 0x0000000904087224 */ /* 0x008fe400078e02ff */
[C---:B------:R-:W-:Y:S02]  /*0100*/  IMAD.SHL.U32 R5, R3.reuse, 0x2, RZ ;  /* 0x0000000203057824 */ /* 0x040fe400078e00ff */
[----:B------:R-:W-:-:S03]  /*0110*/  IMAD.HI R6, R3, 0x2, RZ ;  /* 0x0000000203067827 */ /* 0x000fc600078e02ff */
[----:B----4-:R-:W-:Y:S01]  /*0120*/  IADD3 R4, P0, P1, R5, UR6, R10 ;  /* 0x0000000605047c10 */ /* 0x010fe2000f91e00a */
[----:B------:R-:W-:-:S03]  /*0130*/  IMAD R14, R9, 0x2, R8 ;  /* 0x00000002090e7824 */ /* 0x000fc600078e0208 */
[----:B------:R-:W-:Y:S01]  /*0140*/  IADD3.X R3, R6, UR5, R11, P0, P1 ;  /* 0x0000000506037c10 */ /* 0x000fe200087e240b */
[C---:B------:R-:W-:Y:S01]  /*0150*/  IMAD R6, R9.reuse, 0x2, R14 ;  /* 0x0000000209067824 */ /* 0x040fe200078e020e */
[-C--:B------:R-:W-:Y:S02]  /*0160*/  LEA R10, P0, R8, R4.reuse, 0x1 ;  /* 0x00000004080a7211 */ /* 0x080fe400078008ff */
[-C--:B------:R-:W-:Y:S02]  /*0170*/  LEA R12, P1, R14, R4.reuse, 0x1 ;  /* 0x000000040e0c7211 */ /* 0x080fe400078208ff */
[-C--:B------:R-:W-:Y:S01]  /*0180*/  LEA.HI.X.SX32 R11, R8, R3.reuse, 0x1, P0 ;  /* 0x00000003080b7211 */ /* 0x080fe200000f0eff */
[C---:B------:R-:W-:Y:S01]  /*0190*/  IMAD R8, R9.reuse, 0x2, R6 ;  /* 0x0000000209087824 */ /* 0x040fe200078e0206 */
[-C--:B------:R-:W-:Y:S02]  /*01a0*/  LEA.HI.X.SX32 R13, R14, R3.reuse, 0x1, P1 ;  /* 0x000000030e0d7211 */ /* 0x080fe400008f0eff */
[CC--:B------:R-:W-:Y:S01]  /*01b0*/  LEA R14, P0, R6.reuse, R4.reuse, 0x1 ;  /* 0x00000004060e7211 */ /* 0x0c0fe200078008ff */
[C---:B------:R-:W-:Y:S01]  /*01c0*/  IMAD R20, R9.reuse, 0x2, R8 ;  /* 0x0000000209147824 */ /* 0x040fe200078e0208 */
[----:B------:R0:W2:Y:S02]  /*01d0*/  LDG.E.U16 R5, desc[UR20][R10.64] ;  /* 0x000000140a057981 */ /* 0x0000a4000c1e1500 */
[----:B------:R-:W-:Y:S01]  /*01e0*/  LEA.HI.X.SX32 R15, R6, R3, 0x1, P0 ;  /* 0x00000003060f7211 */ /* 0x000fe200000f0eff */
[----:B------:R-:W-:Y:S01]  /*01f0*/  IMAD R22, R9, 0x2, R20 ;  /* 0x0000000209167824 */ /* 0x000fe200078e0214 */
[-C--:B------:R-:W-:Y:S01]  /*0200*/  LEA R18, P1, R20, R4.reuse, 0x1 ;  /* 0x0000000414127211 */ /* 0x080fe200078208ff */
[----:B------:R1:W3:Y:S01]  /*0210*/  LDG.E.U16 R6, desc[UR20][R12.64] ;  /* 0x000000140c067981 */ /* 0x0002e2000c1e1500 */
[----:B------:R-:W-:-:S02]  /*0220*/  LEA R16, P0, R8, R4, 0x1 ;  /* 0x0000000408107211 */ /* 0x000fc400078008ff */
[-C--:B------:R-:W-:Y:S01]  /*0230*/  LEA.HI.X.SX32 R19, R20, R3.reuse, 0x1, P1 ;  /* 0x0000000314137211 */ /* 0x080fe200008f0eff */
[C---:B------:R-:W-:Y:S01]  /*0240*/  IMAD R20, R9.reuse, 0x2, R22 ;  /* 0x0000000209147824 */ /* 0x040fe200078e0216 */
[-C--:B------:R-:W-:Y:S01]  /*0250*/  LEA.HI.X.SX32 R17, R8, R3.reuse, 0x1, P0 ;  /* 0x0000000308117211 */ /* 0x080fe200000f0eff */
[----:B------:R4:W5:Y:S01]  /*0260*/  LDG.E.U16 R7, desc[UR20][R14.64] ;  /* 0x000000140e077981 */ /* 0x000962000c1e1500 */
[CC--:B0-----:R-:W-:Y:S01]  /*0270*/  LEA R10, P0, R22.reuse, R4.reuse, 0x1 ;  /* 0x00000004160a7211 */ /* 0x0c1fe200078008ff */
[C---:B------:R-:W-:Y:S02]  /*0280*/  IMAD R24, R9.reuse, 0x2, R20 ;  /* 0x0000000209187824 */ /* 0x040fe400078e0214 */
[----:B------:R0:W5:Y:S01]  /*0290*/  LDG.E.U16 R8, desc[UR20][R16.64] ;  /* 0x0000001410087981 */ /* 0x000162000c1e1500 */
[-C--:B------:R-:W-:Y:S01]  /*02a0*/  LEA.HI.X.SX32 R11, R22, R3.reuse, 0x1, P0 ;  /* 0x00000003160b7211 */ /* 0x080fe200000f0eff */
[C---:B------:R-:W-:Y:S01]  /*02b0*/  IMAD R22, R9.reuse, 0x2, R24 ;  /* 0x0000000209167824 */ /* 0x040fe200078e0218 */
[CC--:B-1----:R-:W-:Y:S01]  /*02c0*/  LEA R12, P0, R20.reuse, R4.reuse, 0x1 ;  /* 0x00000004140c7211 */ /* 0x0c2fe200078008ff */
[----:B------:R1:W3:Y:S03]  /*02d0*/  LDG.E.U16 R25, desc[UR20][R18.64] ;  /* 0x0000001412197981 */ /* 0x0002e6000c1e1500 */
[-C--:B------:R-:W-:Y:S01]  /*02e0*/  LEA.HI.X.SX32 R13, R20, R3.reuse, 0x1, P0 ;  /* 0x00000003140d7211 */ /* 0x080fe200000f0eff */
[C---:B------:R-:W-:Y:S01]  /*02f0*/  IMAD R20, R9.reuse, 0x2, R22 ;  /* 0x0000000209147824 */ /* 0x040fe200078e0216 */
[-C--:B----4-:R-:W-:Y:S01]  /*0300*/  LEA R14, P0, R24, R4.reuse, 0x1 ;  /* 0x00000004180e7211 */ /* 0x090fe200078008ff */
[----:B------:R4:W5:Y:S01]  /*0310*/  LDG.E.U16 R27, desc[UR20][R10.64] ;  /* 0x000000140a1b7981 */ /* 0x000962000c1e1500 */
[-C--:B0-----:R-:W-:Y:S01]  /*0320*/  LEA R16, P1, R22, R4.reuse, 0x1 ;  /* 0x0000000416107211 */ /* 0x081fe200078208ff */
[C---:B------:R-:W-:Y:S01]  /*0330*/  IMAD R26, R9.reuse, 0x2, R20 ;  /* 0x00000002091a7824 */ /* 0x040fe200078e0214 */
[-C--:B------:R-:W-:Y:S01]  /*0340*/  LEA.HI.X.SX32 R15, R24, R3.reuse, 0x1, P0 ;  /* 0x00000003180f7211 */ /* 0x080fe200000f0eff */
[----:B------:R-:W5:Y:S01]  /*0350*/  LDG.E.U16 R29, desc[UR20][R12.64] ;  /* 0x000000140c1d7981 */ /* 0x000f62000c1e1500 */
[-C--:B------:R-:W-:Y:S01]  /*0360*/  LEA.HI.X.SX32 R17, R22, R3.reuse, 0x1, P1 ;  /* 0x0000000316117211 */ /* 0x080fe200008f0eff */
[C---:B------:R-:W-:Y:S01]  /*0370*/  IMAD R24, R9.reuse, 0x2, R26 ;  /* 0x0000000209187824 */ /* 0x040fe200078e021a */
[CC--:B-1----:R-:W-:Y:S01]  /*0380*/  LEA R18, P0, R20.reuse, R4.reuse, 0x1 ;  /* 0x0000000414127211 */ /* 0x0c2fe200078008ff */
[----:B------:R0:W5:Y:S02]  /*0390*/  LDG.E.U16 R31, desc[UR20][R14.64] ;  /* 0x000000140e1f7981 */ /* 0x000164000c1e1500 */
[C---:B------:R-:W-:Y:S01]  /*03a0*/  IMAD R22, R9.reuse, 0x2, R24 ;  /* 0x0000000209167824 */ /* 0x040fe200078e0218 */
[-C--:B------:R-:W-:Y:S01]  /*03b0*/  LEA.HI.X.SX32 R19, R20, R3.reuse, 0x1, P0 ;  /* 0x0000000314137211 */ /* 0x080fe200000f0eff */
[----:B------:R1:W5:Y:S02]  /*03c0*/  LDG.E.U16 R32, desc[UR20][R16.64] ;  /* 0x0000001410207981 */ /* 0x000364000c1e1500 */
[C---:B------:R-:W-:Y:S01]  /*03d0*/  IMAD R28, R9.reuse, 0x2, R22 ;  /* 0x00000002091c7824 */ /* 0x040fe200078e0216 */
[C---:B------:R-:W-:Y:S01]  /*03e0*/  LEA R20, P0, R22.reuse, R4, 0x1 ;  /* 0x0000000416147211 */ /* 0x040fe200078008ff */
[----:B------:R-:W5:Y:S02]  /*03f0*/  LDG.E.U16 R18, desc[UR20][R18.64] ;  /* 0x0000001412127981 */ /* 0x000f64000c1e1500 */
[----:B------:R-:W-:Y:S01]  /*0400*/  IMAD R30, R9, 0x2, R28 ;  /* 0x00000002091e7824 */ /* 0x000fe200078e021c */
[----:B------:R-:W-:-:S02]  /*0410*/  LEA.HI.X.SX32 R21, R22, R3, 0x1, P0 ;  /* 0x0000000316157211 */ /* 0x000fc400000f0eff */
[-C--:B------:R-:W-:Y:S01]  /*0420*/  LEA R22, P1, R28, R4.reuse, 0x1 ;  /* 0x000000041c167211 */ /* 0x080fe200078208ff */
[----:B------:R-:W-:Y:S01]  /*0430*/  IMAD R9, R9, 0x2, R30 ;  /* 0x0000000209097824 */ /* 0x000fe200078e021e */
[-C--:B----4-:R-:W-:Y:S01]  /*0440*/  LEA R10, P0, R26, R4.reuse, 0x1 ;  /* 0x000000041a0a7211 */ /* 0x090fe200078008ff */
[----:B------:R-:W4:Y:S01]  /*0450*/  LDG.E.U16 R20, desc[UR20][R20.64] ;  /* 0x0000001414147981 */ /* 0x000f22000c1e1500 */
[-C--:B------:R-:W-:Y:S02]  /*0460*/  LEA.HI.X.SX32 R23, R28, R3.reuse, 0x1, P1 ;  /* 0x000000031c177211 */ /* 0x080fe400008f0eff */
[----:B0-----:R-:W-:Y:S02]  /*0470*/  LEA R14, P1, R30, R4, 0x1 ;  /* 0x000000041e0e7211 */ /* 0x001fe400078208ff */
[-C--:B------:R-:W-:Y:S01]  /*0480*/  LEA.HI.X.SX32 R11, R26, R3.reuse, 0x1, P0 ;  /* 0x000000031a0b7211 */ /* 0x080fe200000f0eff */
[----:B------:R-:W4:Y:S01]  /*0490*/  LDG.E.U16 R22, desc[UR20][R22.64] ;  /* 0x0000001416167981 */ /* 0x000f22000c1e1500 */
[----:B------:R-:W-:-:S02]  /*04a0*/  LEA.HI.X.SX32 R15, R30, R3, 0x1, P1 ;  /* 0x000000031e0f7211 */ /* 0x000fc400008f0eff */
[CC--:B------:R-:W-:Y:S01]  /*04b0*/  LEA R12, P0, R24.reuse, R4.reuse, 0x1 ;  /* 0x00000004180c7211 */ /* 0x0c0fe200078008ff */
[----:B------:R0:W4:Y:S01]  /*04c0*/  LDG.E.U16 R10, desc[UR20][R10.64] ;  /* 0x000000140a0a7981 */ /* 0x000122000c1e1500 */
[C---:B-1----:R-:W-:Y:S02]  /*04d0*/  LEA R16, P1, R9.reuse, R4, 0x1 ;  /* 0x0000000409107211 */ /* 0x042fe400078208ff */
[-C--:B------:R-:W-:Y:S01]  /*04e0*/  LEA.HI.X.SX32 R13, R24, R3.reuse, 0x1, P0 ;  /* 0x00000003180d7211 */ /* 0x080fe200000f0eff */
[----:B------:R-:W4:Y:S01]  /*04f0*/  LDG.E.U16 R14, desc[UR20][R14.64] ;  /* 0x000000140e0e7981 */ /* 0x000f22000c1e1500 */
[----:B------:R-:W-:-:S03]  /*0500*/  LEA.HI.X.SX32 R17, R9, R3, 0x1, P1 ;  /* 0x0000000309117211 */ /* 0x000fc600008f0eff */
[----:B------:R1:W4:Y:S04]  /*0510*/  LDG.E.U16 R12, desc[UR20][R12.64] ;  /* 0x000000140c0c7981 */ /* 0x000328000c1e1500 */
[----:B------:R1:W4:Y:S01]  /*0520*/  LDG.E.U16 R16, desc[UR20][R16.64] ;  /* 0x0000001410107981 */ /* 0x000322000c1e1500 */
[----:B------:R-:W0:Y:S08]  /*0530*/  S2UR UR8, SR_CTAID.X ;  /* 0x00000000000879c3 */ /* 0x000e300000002500 */
[----:B------:R-:W1:Y:S01]  /*0540*/  S2UR UR4, SR_CgaCtaId ;  /* 0x00000000000479c3 */ /* 0x000e620000008800 */
[C---:B------:R-:W-:Y:S01]  /*0550*/  IMAD.SHL.U32 R3, R0.reuse, 0x2, RZ ;  /* 0x0000000200037824 */ /* 0x040fe200078e00ff */
[----:B------:R-:W-:-:S02]  /*0560*/  LOP3.LUT R9, R0, 0xc0, RZ, 0xc0, !PT ;  /* 0x000000c000097812 */ /* 0x000fc400078ec0ff */
[----:B------:R-:W-:Y:S02]  /*0570*/  SHF.R.S32.HI R4, RZ, 0x8, R0 ;  /* 0x00000008ff047819 */ /* 0x000fe40000011400 */
[----:B------:R-:W-:Y:S01]  /*0580*/  LOP3.LUT R24, R3, 0x7e, RZ, 0xc0, !PT ;  /* 0x0000007e03187812 */ /* 0x000fe200078ec0ff */
[----:B0-----:R-:W-:-:S04]  /*0590*/  USHF.L.U32 UR8, UR8, 0x8, URZ ;  /* 0x0000000808087899 */ /* 0x001fc8000800063f */
[----:B------:R-:W-:Y:S01]  /*05a0*/  UIADD3 UR22, UR8, 0x100, URZ ;  /* 0x0000010008167890 */ /* 0x000fe2000fffe03f */
[----:B------:R-:W-:-:S03]  /*05b0*/  IMAD R11, R9, 0x40, R24 ;  /* 0x00000040090b7824 */ /* 0x000fc600078e0218 */
[----:B------:R-:W-:Y:S01]  /*05c0*/  UISETP.GE.AND UP0, UPT, UR22, 0x1, UPT ;  /* 0x000000011600788c */ /* 0x000fe2000bf06270 */
[----:B------:R-:W-:Y:S01]  /*05d0*/  SGXT R4, R4, 0x1 ;  /* 0x000000010404781a */ /* 0x000fe20000000200 */
[----:B------:R-:W-:Y:S02]  /*05e0*/  UMOV UR13, 0x400 ;  /* 0x00000400000d7882 */ /* 0x000fe40000000000 */
[----:B-1----:R-:W-:Y:S01]  /*05f0*/  ULEA UR13, UR4, UR13, 0x18 ;  /* 0x0000000d040d7291 */ /* 0x002fe2000f8ec03f */
[----:B------:R-:W-:Y:S02]  /*0600*/  LOP3.LUT R4, R11, 0x90, R4, 0x78, !PT ;  /* 0x000000900b047812 */ /* 0x000fe400078e7804 */
[----:B------:R-:W-:Y:S02]  /*0610*/  PLOP3.LUT P0, PT, PT, PT, UP0, 0x80, 0x0 ;  /* 0x000000000000781c */ /* 0x000fe40003f0f008 */
[C---:B------:R-:W-:Y:S02]  /*0620*/  LOP3.LUT R11, R4.reuse, 0x20, RZ, 0x3c, !PT ;  /* 0x00000020040b7812 */ /* 0x040fe400078e3cff */
[----:B------:R-:W-:-:S02]  /*0630*/  LOP3.LUT R13, R4, 0x40, RZ, 0x3c, !PT ;  /* 0x00000040040d7812 */ /* 0x000fc400078e3cff */
[----:B------:R-:W-:Y:S01]  /*0640*/  LOP3.LUT R15, R4, 0x60, RZ, 0x3c, !PT ;  /* 0x00000060040f7812 */ /* 0x000fe200078e3cff */
[----:B------:R-:W-:Y:S01]  /*0650*/  IMAD.MOV.U32 R17, RZ, RZ, 0x3f800000 ;  /* 0x3f800000ff117424 */ /* 0x000fe200078e00ff */
[----:B------:R-:W-:Y:S01]  /*0660*/  CS2R R40, SRZ ;  /* 0x0000000000287805 */ /* 0x000fe2000001ff00 */
[----:B------:R-:W-:Y:S01]  /*0670*/  IMAD.MOV.U32 R33, RZ, RZ, -0x800000 ;  /* 0xff800000ff217424 */ /* 0x000fe200078e00ff */
[----:B------:R-:W-:Y:S02]  /*0680*/  CS2R R42, SRZ ;  /* 0x00000000002a7805 */ /* 0x000fe4000001ff00 */
[----:B------:R-:W-:Y:S02]  /*0690*/  CS2R R44, SRZ ;  /* 0x00000000002c7805 */ /* 0x000fe4000001ff00 */
[----:B------:R-:W-:Y:S02]  /*06a0*/  CS2R R46, SRZ ;  /* 0x00000000002e7805 */ /* 0x000fe4000001ff00 */
[----:B------:R-:W-:-:S02]  /*06b0*/  CS2R R48, SRZ ;  /* 0x0000000000307805 */ /* 0x000fc4000001ff00 */
[----:B------:R-:W-:Y:S02]  /*06c0*/  CS2R R50, SRZ ;  /* 0x0000000000327805 */ /* 0x000fe4000001ff00 */
[----:B------:R-:W-:Y:S02]  /*06d0*/  CS2R R52, SRZ ;  /* 0x0000000000347805 */ /* 0x000fe4000001ff00 */
[----:B------:R-:W-:Y:S01]  /*06e0*/  CS2R R54, SRZ ;  /* 0x0000000000367805 */ /* 0x000fe2000001ff00 */
[----:B--2---:R-:W-:Y:S04]  /*06f0*/  STS.U16 [R4+UR13], R5 ;  /* 0x0000000504007988 */ /* 0x004fe8000800040d */
[----:B---3--:R-:W-:Y:S04]  /*0700*/  STS.U16 [R4+UR13+0x400], R25 ;  /* 0x0004001904007988 */ /* 0x008fe8000800040d */
[----:B-----5:R-:W-:Y:S04]  /*0710*/  STS.U16 [R4+UR13+0x800], R32 ;  /* 0x0008002004007988 */ /* 0x020fe8000800040d */
[----:B----4-:R-:W-:Y:S04]  /*0720*/  STS.U16 [R4+UR13+0xc00], R20 ;  /* 0x000c001404007988 */ /* 0x010fe8000800040d */
[----:B------:R-:W-:Y:S04]  /*0730*/  STS.U16 [R11+UR13+0x100], R6 ;  /* 0x000100060b007988 */ /* 0x000fe8000800040d */
[----:B------:R-:W-:Y:S04]  /*0740*/  STS.U16 [R11+UR13+0x500], R27 ;  /* 0x0005001b0b007988 */ /* 0x000fe8000800040d */
[----:B------:R0:W-:Y:S04]  /*0750*/  STS.U16 [R11+UR13+0x900], R18 ;  /* 0x000900120b007988 */ /* 0x0001e8000800040d */
[----:B------:R1:W-:Y:S04]  /*0760*/  STS.U16 [R11+UR13+0xd00], R22 ;  /* 0x000d00160b007988 */ /* 0x0003e8000800040d */
[----:B------:R1:W-:Y:S04]  /*0770*/  STS.U16 [R13+UR13+0x200], R7 ;  /* 0x000200070d007988 */ /* 0x0003e8000800040d */
[----:B------:R1:W-:Y:S04]  /*0780*/  STS.U16 [R13+UR13+0x600], R29 ;  /* 0x0006001d0d007988 */ /* 0x0003e8000800040d */
[----:B------:R1:W-:Y:S04]  /*0790*/  STS.U16 [R13+UR13+0xa00], R10 ;  /* 0x000a000a0d007988 */ /* 0x0003e8000800040d */
[----:B------:R1:W-:Y:S01]  /*07a0*/  STS.U16 [R13+UR13+0xe00], R14 ;  /* 0x000e000e0d007988 */ /* 0x0003e2000800040d */
[----:B0-----:R-:W-:-:S03]  /*07b0*/  IMAD.MOV.U32 R18, RZ, RZ, -0x800000 ;  /* 0xff800000ff127424 */ /* 0x001fc600078e00ff */
[----:B------:R1:W-:Y:S01]  /*07c0*/  STS.U16 [R15+UR13+0x300], R8 ;  /* 0x000300080f007988 */ /* 0x0003e2000800040d */
[----:B------:R-:W-:-:S03]  /*07d0*/  IMAD.MOV.U32 R20, RZ, RZ, 0x3f800000 ;  /* 0x3f800000ff147424 */ /* 0x000fc600078e00ff */
[----:B------:R1:W-:Y:S01]  /*07e0*/  STS.U16 [R15+UR13+0x700], R31 ;  /* 0x0007001f0f007988 */ /* 0x0003e2000800040d */
[----:B------:R-:W-:-:S03]  /*07f0*/  LOP3.LUT R4, R0, 0x1ff, RZ, 0xc0, !PT ;  /* 0x000001ff00047812 */ /* 0x000fc600078ec0ff */
[----:B------:R1:W-:Y:S04]  /*0800*/  STS.U16 [R15+UR13+0xb00], R12 ;  /* 0x000b000c0f007988 */ /* 0x0003e8000800040d */
[----:B------:R1:W-:Y:S01]  /*0810*/  STS.U16 [R15+UR13+0xf00], R16 ;  /* 0x000f00100f007988 */ /* 0x0003e2000800040d */
[----:B------:R-:W-:Y:S05]  /*0820*/  @!P0 BRA `(.L_x_0) ;  /* 0x00000014003c8947 */ /* 0x000fea0003800000 */
[----:B-1----:R-:W-:Y:S01]  /*0830*/  IMAD.SHL.U32 R7, R4, 0x2, RZ ;  /* 0x0000000204077824 */ /* 0x002fe200078e00ff */
[----:B------:R-:W-:Y:S01]  /*0840*/  SHF.R.U32.HI R6, RZ, 0x2, R9 ;  /* 0x00000002ff067819 */ /* 0x000fe20000011609 */
[----:B------:R-:W-:Y:S01]  /*0850*/  ULDC.64 UR14, c[0x0][0x250] ;  /* 0x00009400000e7ab9 */ /* 0x000fe20000000a00 */
[----:B------:R-:W-:Y:S01]  /*0860*/  LOP3.LUT R4, R0, 0x1f, RZ, 0xc0, !PT ;  /* 0x0000001f00047812 */ /* 0x000fe200078ec0ff */
[----:B------:R-:W-:Y:S01]  /*0870*/  UIMAD UR14, UR12, UR14, URZ ;  /* 0x0000000e0c0e72a4 */ /* 0x000fe2000f8e023f */
[----:B------:R-:W-:Y:S01]  /*0880*/  LOP3.LUT R7, R7, R6, RZ, 0x3c, !PT ;  /* 0x0000000607077212 */ /* 0x000fe200078e3cff */
[----:B------:R-:W-:Y:S01]  /*0890*/  ULDC UR4, c[0x0][0x258] ;  /* 0x0000960000047ab9 */ /* 0x000fe20000000800 */
[----:B------:R-:W0:Y:S01]  /*08a0*/  LDC R18, c[0x0][0x268] ;  /* 0x00009a00ff127b82 */ /* 0x000e220000000800 */
[C---:B------:R-:W-:Y:S01]  /*08b0*/  IMAD R6, R4.reuse, UR4, RZ ;  /* 0x0000000404067c24 */ /* 0x040fe2000f8e02ff */
[----:B------:R-:W-:Y:S01]  /*08c0*/  USHF.L.U32 UR4, UR14, 0x1, URZ ;  /* 0x000000010e047899 */ /* 0x000fe2000800063f */
[--C-:B------:R-:W-:Y:S01]  /*08d0*/  SHF.R.U32.HI R9, RZ, 0x5, R0.reuse ;  /* 0x00000005ff097819 */ /* 0x100fe20000011600 */
[----:B------:R-:W-:Y:S01]  /*08e0*/  ULDC.64 UR16, c[0x0][0x260] ;  /* 0x0000980000107ab9 */ /* 0x000fe20000000a00 */
[----:B------:R-:W-:Y:S01]  /*08f0*/  ULDC.64 UR10, c[0x0][0x218] ;  /* 0x00008600000a7ab9 */ /* 0x000fe20000000a00 */
[----:B------:R-:W-:Y:S01]  /*0900*/  UIMAD UR16, UR12, UR16, URZ ;  /* 0x000000100c1072a4 */ /* 0x000fe2000f8e023f */
[----:B------:R-:W-:Y:S01]  /*0910*/  IMAD R8, R4, UR17, RZ ;  /* 0x0000001104087c24 */ /* 0x000fe2000f8e02ff */
[----:B------:R-:W-:Y:S01]  /*0920*/  R2UR UR23, R9 ;  /* 0x00000000091772ca */ /* 0x000fe200000e0000 */
[----:B------:R-:W-:Y:S01]  /*0930*/  IMAD.SHL.U32 R4, R6, 0x2, RZ ;  /* 0x0000000206047824 */ /* 0x000fe200078e00ff */
[--C-:B------:R-:W-:Y:S01]  /*0940*/  SHF.R.U32.HI R9, RZ, 0x5, R0.reuse ;  /* 0x00000005ff097819 */ /* 0x100fe20000011600 */
[----:B------:R-:W-:Y:S01]  /*0950*/  IMAD.U32 R5, RZ, RZ, UR4 ;  /* 0x00000004ff057e24 */ /* 0x000fe2000f8e00ff */
[----:B------:R-:W-:Y:S01]  /*0960*/  USHF.L.U32 UR4, UR16, 0x1, URZ ;  /* 0x0000000110047899 */ /* 0x000fe2000800063f */
[----:B------:R-:W-:Y:S01]  /*0970*/  SHF.R.U32.HI R11, RZ, 0x2, R0 ;  /* 0x00000002ff0b7819 */ /* 0x000fe20000011600 */
[----:B------:R-:W-:Y:S01]  /*0980*/  ULDC.64 UR18, c[0x0][0x220] ;  /* 0x0000880000127ab9 */ /* 0x000fe20000000a00 */
[----:B------:R-:W-:Y:S01]  /*0990*/  UIMAD.WIDE UR6, UR16, 0x2, URZ ;  /* 0x00000002100678a5 */ /* 0x000fe2000f8e023f */
[----:B------:R-:W-:Y:S01]  /*09a0*/  IADD3 R12, P0, P1, R4, UR10, R5 ;  /* 0x0000000a040c7c10 */ /* 0x000fe2000f91e005 */
[----:B------:R-:W-:Y:S01]  /*09b0*/  IMAD.SHL.U32 R5, R8, 0x2, RZ ;  /* 0x0000000208057824 */ /* 0x000fe200078e00ff */
[----:B------:R-:W-:Y:S01]  /*09c0*/  MOV R14, UR4 ;  /* 0x00000004000e7c02 */ /* 0x000fe20008000f00 */
[----:B------:R-:W-:Y:S01]  /*09d0*/  UIMAD.WIDE UR4, UR14, 0x2, URZ ;  /* 0x000000020e0478a5 */ /* 0x000fe2000f8e023f */
[----:B------:R-:W-:Y:S01]  /*09e0*/  LOP3.LUT R4, R0, 0x1e0, RZ, 0xc0, !PT ;  /* 0x000001e000047812 */ /* 0x000fe200078ec0ff */
[----:B------:R-:W-:Y:S01]  /*09f0*/  IMAD.U32 R16, RZ, RZ, UR15 ;  /* 0x0000000fff107e24 */ /* 0x000fe2000f8e00ff */
[----:B------:R-:W-:Y:S01]  /*0a00*/  IADD3 R14, P2, P3, R5, UR18, R14 ;  /* 0x00000012050e7c10 */ /* 0x000fe2000fb5e00e */
[----:B------:R-:W-:Y:S01]  /*0a10*/  IMAD.HI R8, R8, 0x2, RZ ;  /* 0x0000000208087827 */ /* 0x000fe200078e02ff */
[----:B------:R-:W-:-:S02]  /*0a20*/  SGXT.U32 R5, R9, 0x4 ;  /* 0x000000040905781a */ /* 0x000fc40000000000 */
[----:B------:R-:W-:Y:S02]  /*0a30*/  CS2R R40, SRZ ;  /* 0x0000000000287805 */ /* 0x000fe4000001ff00 */
[----:B------:R-:W-:Y:S01]  /*0a40*/  SHF.R.U32.HI R10, RZ, 0x1, R4 ;  /* 0x00000001ff0a7819 */ /* 0x000fe20000011604 */
[----:B------:R-:W-:Y:S01]  /*0a50*/  IMAD.HI R4, R6, 0x2, RZ ;  /* 0x0000000206047827 */ /* 0x000fe200078e02ff */
[----:B------:R-:W-:Y:S02]  /*0a60*/  SGXT.U32 R11, R11, 0x3 ;  /* 0x000000030b0b781a */ /* 0x000fe40000000000 */
[----:B------:R-:W-:Y:S02]  /*0a70*/  CS2R R42, SRZ ;  /* 0x00000000002a7805 */ /* 0x000fe4000001ff00 */
[----:B------:R-:W-:Y:S01]  /*0a80*/  CS2R R44, SRZ ;  /* 0x00000000002c7805 */ /* 0x000fe2000001ff00 */
[----:B------:R-:W-:Y:S01]  /*0a90*/  IMAD.U32 R13, RZ, RZ, UR5 ;  /* 0x00000005ff0d7e24 */ /* 0x000fe2000f8e00ff */
[----:B------:R-:W-:Y:S01]  /*0aa0*/  LOP3.LUT R6, R10, UR8, R11, 0xfe, !PT ;  /* 0x000000080a067c12 */ /* 0x000fe2000f8efe0b */
[C---:B------:R-:W-:Y:S01]  /*0ab0*/  IMAD R9, R5.reuse, UR15, RZ ;  /* 0x0000000f05097c24 */ /* 0x040fe2000f8e02ff */
[----:B------:R-:W-:Y:S01]  /*0ac0*/  UIADD3 UR5, UR13, 0x4000, URZ ;  /* 0x000040000d057890 */ /* 0x000fe2000fffe03f */
[----:B------:R-:W-:Y:S01]  /*0ad0*/  IMAD.U32 R15, RZ, RZ, UR7 ;  /* 0x00000007ff0f7e24 */ /* 0x000fe2000f8e00ff */
[----:B------:R-:W-:Y:S01]  /*0ae0*/  IADD3.X R11, R4, UR11, R13, P0, P1 ;  /* 0x0000000b040b7c10 */ /* 0x000fe200087e240d */
[----:B0-----:R-:W-:Y:S01]  /*0af0*/  IMAD R5, R5, R18, RZ ;  /* 0x0000001205057224 */ /* 0x001fe200078e02ff */
[----:B------:R-:W-:Y:S01]  /*0b00*/  USHF.R.U32.HI UR5, URZ, 0x4, UR5 ;  /* 0x000000043f057899 */ /* 0x000fe20008011605 */
[----:B------:R-:W-:Y:S01]  /*0b10*/  IMAD R4, R16, 0x10, R9 ;  /* 0x0000001010047824 */ /* 0x000fe200078e0209 */
[----:B------:R-:W-:Y:S01]  /*0b20*/  IADD3.X R16, R8, UR19, R15, P2, P3 ;  /* 0x0000001308107c10 */ /* 0x000fe200097e640f */
[----:B------:R-:W-:Y:S01]  /*0b30*/  IMAD R15, R18, 0x10, R5 ;  /* 0x00000010120f7824 */ /* 0x000fe200078e0205 */
[-C--:B------:R-:W-:Y:S01]  /*0b40*/  LEA R8, P0, R9, R12.reuse, 0x1 ;  /* 0x0000000c09087211 */ /* 0x080fe200078008ff */
[----:B------:R-:W-:Y:S01]  /*0b50*/  USGXT.U32 UR8, UR5, 0xe ;  /* 0x0000000e0508789a */ /* 0x000fe20008000000 */
[----:B------:R-:W-:Y:S01]  /*0b60*/  LEA R10, P1, R4, R12, 0x1 ;  /* 0x0000000c040a7211 */ /* 0x000fe200078208ff */
[----:B------:R-:W-:Y:S01]  /*0b70*/  IMAD.MOV.U32 R20, RZ, RZ, 0x3f800000 ;  /* 0x3f800000ff147424 */ /* 0x000fe200078e00ff */
[-C--:B------:R-:W-:Y:S01]  /*0b80*/  LEA R12, P2, R5, R14.reuse, 0x1 ;  /* 0x0000000e050c7211 */ /* 0x080fe200078408ff */
[----:B------:R-:W-:Y:S01]  /*0b90*/  IMAD.MOV.U32 R17, RZ, RZ, 0x3f800000 ;  /* 0x3f800000ff117424 */ /* 0x000fe200078e00ff */
[----:B------:R-:W-:-:S02]  /*0ba0*/  LEA R14, P3, R15, R14, 0x1 ;  /* 0x0000000e0f0e7211 */ /* 0x000fc400078608ff */
[----:B------:R-:W-:Y:S02]  /*0bb0*/  CS2R R46, SRZ ;  /* 0x00000000002e7805 */ /* 0x000fe4000001ff00 */
[-C--:B------:R-:W-:Y:S02]  /*0bc0*/  LEA.HI.X.SX32 R9, R9, R11.reuse, 0x1, P0 ;  /* 0x0000000b09097211 */ /* 0x080fe400000f0eff */
[----:B------:R-:W-:Y:S02]  /*0bd0*/  CS2R R48, SRZ ;  /* 0x0000000000307805 */ /* 0x000fe4000001ff00 */
[----:B------:R-:W-:Y:S02]  /*0be0*/  LEA.HI.X.SX32 R13, R5, R16, 0x1, P2 ;  /* 0x00000010050d7211 */ /* 0x000fe400010f0eff */
[----:B------:R-:W-:Y:S02]  /*0bf0*/  CS2R R50, SRZ ;  /* 0x0000000000327805 */ /* 0x000fe4000001ff00 */
[----:B------:R-:W-:-:S02]  /*0c00*/  LEA.HI.X.SX32 R11, R4, R11, 0x1, P1 ;  /* 0x0000000b040b7211 */ /* 0x000fc400008f0eff */
[----:B------:R-:W-:Y:S02]  /*0c10*/  CS2R R52, SRZ ;  /* 0x0000000000347805 */ /* 0x000fe4000001ff00 */
[----:B------:R-:W-:Y:S01]  /*0c20*/  LEA.HI.X.SX32 R15, R15, R16, 0x1, P3 ;  /* 0x000000100f0f7211 */ /* 0x000fe200018f0eff */
[----:B------:R-:W-:Y:S01]  /*0c30*/  IMAD.MOV.U32 R16, RZ, RZ, -0x800000 ;  /* 0xff800000ff107424 */ /* 0x000fe200078e00ff */
[----:B------:R-:W-:Y:S01]  /*0c40*/  LOP3.LUT R5, R3, 0x6, RZ, 0xc0, !PT ;  /* 0x0000000603057812 */ /* 0x000fe200078ec0ff */
[----:B------:R-:W-:Y:S01]  /*0c50*/  IMAD.MOV.U32 R3, RZ, RZ, -0x800000 ;  /* 0xff800000ff037424 */ /* 0x000fe200078e00ff */
[----:B------:R-:W-:Y:S02]  /*0c60*/  CS2R R54, SRZ ;  /* 0x0000000000367805 */ /* 0x000fe4000001ff00 */
[----:B------:R-:W-:Y:S01]  /*0c70*/  LOP3.LUT R4, R6, 0x8, RZ, 0xfc, !PT ;  /* 0x0000000806047812 */ /* 0x000fe200078efcff */
[----:B------:R-:W-:Y:S01]  /*0c80*/  UMOV UR10, 0xfffffffe ;  /* 0xfffffffe000a7882 */ /* 0x000fe20000000000 */
[----:B------:R-:W-:Y:S01]  /*0c90*/  UMOV UR11, 0x7fffffdf ;  /* 0x7fffffdf000b7882 */ /* 0x000fe20000000000 */
[----:B------:R-:W-:Y:S01]  /*0ca0*/  UMOV UR9, URZ ;  /* 0x0000003f00097c82 */ /* 0x000fe20008000000 */
[----:B------:R-:W-:Y:S01]  /*0cb0*/  UMOV UR6, URZ ;  /* 0x0000003f00067c82 */ /* 0x000fe20008000000 */
[----:B------:R-:W-:Y:S01]  /*0cc0*/  UMOV UR7, URZ ;  /* 0x0000003f00077c82 */ /* 0x000fe20008000000 */
[----:B------:R-:W-:Y:S01]  /*0cd0*/  UMOV UR4, URZ ;  /* 0x0000003f00047c82 */ /* 0x000fe20008000000 */
[----:B------:R-:W-:Y:S01]  /*0ce0*/  UIADD3.64 UR10, UR8, -UR10, URZ ;  /* 0x8000000a080a7297 */ /* 0x000fe2000fffe03f */
[----:B------:R-:W-:Y:S01]  /*0cf0*/  UMOV UR5, URZ ;  /* 0x0000003f00057c82 */ /* 0x000fe20008000000 */
[----:B------:R-:W-:Y:S01]  /*0d00*/  ULDC UR14, c[0x0][0x238] ;  /* 0x00008e00000e7ab9 */ /* 0x000fe20000000800 */
[----:B------:R-:W-:Y:S01]  /*0d10*/  UMOV UR26, UR8 ;  /* 0x00000008001a7c82 */ /* 0x000fe20008000000 */
[----:B------:R-:W-:-:S08]  /*0d20*/  UMOV UR27, 0x80000020 ;  /* 0x80000020001b7882 */ /* 0x000fd00000000000 */
.L_x_1:
[----:B------:R-:W-:Y:S02]  /*0d30*/  IMAD.U32 R19, RZ, RZ, UR4 ;  /* 0x00000004ff137e24 */ /* 0x000fe4000f8e00ff */
[----:B------:R-:W-:Y:S02]  /*0d40*/  IMAD.U32 R23, RZ, RZ, UR4 ;  /* 0x00000004ff177e24 */ /* 0x000fe4000f8e00ff */
[----:B------:R-:W-:-:S04]  /*0d50*/  IMAD.WIDE R18, R19, 0x2, R8 ;  /* 0x0000000213127825 */ /* 0x000fc800078e0208 */
[----:B------:R-:W-:Y:S02]  /*0d60*/  IMAD.WIDE R22, R23, 0x2, R10 ;  /* 0x0000000217167825 */ /* 0x000fe400078e020a */
[----:B------:R0:W2:Y:S04]  /*0d70*/  LDG.E.U16 R18, desc[UR20][R18.64] ;  /* 0x0000001412127981 */ /* 0x0000a8000c1e1500 */
[----:B------:R1:W3:Y:S01]  /*0d80*/  LDG.E.U16 R22, desc[UR20][R22.64] ;  /* 0x0000001416167981 */ /* 0x0002e2000c1e1500 */
[----:B------:R-:W-:Y:S01]  /*0d90*/  USHF.L.U32 UR8, UR23, 0x6, URZ ;  /* 0x0000000617087899 */ /* 0x000fe2000800063f */
[----:B------:R-:W-:Y:S01]  /*0da0*/  UMOV UR25, 0x40000040 ;  /* 0x4000004000197882 */ /* 0x000fe20000000000 */
[----:B------:R-:W-:Y:S02]  /*0db0*/  BAR.SYNC.DEFER_BLOCKING 0x0 ;  /* 0x0000000000007b1d */ /* 0x000fe40000010000 */
[----:B------:R-:W-:Y:S01]  /*0dc0*/  ULOP3.LUT UR8, UR8, 0x300, URZ, 0xc0, !UPT ;  /* 0x0000030008087892 */ /* 0x000fe2000f8ec03f */
[----:B0-----:R-:W-:-:S03]  /*0dd0*/  IMAD.U32 R19, RZ, RZ, UR5 ;  /* 0x00000005ff137e24 */ /* 0x001fc6000f8e00ff */
[----:B------:R-:W-:Y:S01]  /*0de0*/  ULEA.HI UR8, UR13, UR8, URZ, 0x1c ;  /* 0x000000080d087291 */ /* 0x000fe2000f8fe03f */
[----:B-1----:R-:W-:Y:S01]  /*0df0*/  IMAD.U32 R23, RZ, RZ, UR5 ;  /* 0x00000005ff177e24 */ /* 0x002fe2000f8e00ff */
[----:B------:R-:W-:Y:S01]  /*0e00*/  UMOV UR18, 0x80 ;  /* 0x0000008000127882 */ /* 0x000fe20000000000 */
[----:B------:R-:W-:Y:S01]  /*0e10*/  UMOV UR19, 0x40000040 ;  /* 0x4000004000137882 */ /* 0x000fe20000000000 */
[----:B------:R-:W-:Y:S01]  /*0e20*/  ULOP3.LUT UR8, UR8, 0x3fff, URZ, 0xc0, !UPT ;  /* 0x00003fff08087892 */ /* 0x000fe2000f8ec03f */
[----:B------:R-:W-:-:S06]  /*0e30*/  UMOV UR9, URZ ;  /* 0x0000003f00097c82 */ /* 0x000fcc0008000000 */
[----:B------:R-:W-:Y:S01]  /*0e40*/  UMOV UR24, UR8 ;  /* 0x0000000800187c82 */ /* 0x000fe20008000000 */
[----:B------:R-:W-:Y:S01]  /*0e50*/  UIADD3.64 UR8, UR8, UR18, URZ ;  /* 0x0000001208087297 */ /* 0x000fe2000fffe03f */
[----:B------:R-:W-:-:S04]  /*0e60*/  IADD3 R57, P0, R5, UR6, RZ ;  /* 0x0000000605397c10 */ /* 0x000fc8000ff1e0ff */
[----:B------:R-:W-:-:S04]  /*0e70*/  IADD3 R21, P3, R57, 0x9, RZ ;  /* 0x0000000939157810 */ /* 0x000fc80007f7e0ff */
[C---:B------:R-:W-:Y:S02]  /*0e80*/  ISETP.GT.U32.AND P2, PT, R21.reuse, R6, PT ;  /* 0x000000061500720c */ /* 0x040fe40003f44070 */
[----:B------:R-:W-:Y:S01]  /*0e90*/  ISETP.GT.U32.AND P6, PT, R21, R4, PT ;  /* 0x000000041500720c */ /* 0x000fe20003fc4070 */
[----:B------:R-:W-:-:S04]  /*0ea0*/  IMAD.X R21, RZ, RZ, UR7, P0 ;  /* 0x00000007ff157e24 */ /* 0x000fc800080e06ff */
[----:B------:R-:W-:Y:S01]  /*0eb0*/  IMAD.X R56, RZ, RZ, R21, P3 ;  /* 0x000000ffff387224 */ /* 0x000fe200018e0615 */
[----:B------:R-:W-:-:S04]  /*0ec0*/  IADD3 R59, P4, R57, 0x10, RZ ;  /* 0x00000010393b7810 */ /* 0x000fc80007f9e0ff */
[C---:B------:R-:W-:Y:S01]  /*0ed0*/  ISETP.GT.U32.AND.EX P6, PT, R56.reuse, RZ, PT, P6 ;  /* 0x000000ff3800720c */ /* 0x040fe20003fc4160 */
[----:B------:R-:W-:Y:S01]  /*0ee0*/  IMAD.X R58, RZ, RZ, R21, P4 ;  /* 0x000000ffff3a7224 */ /* 0x000fe200020e0615 */
[C---:B------:R-:W-:Y:S02]  /*0ef0*/  ISETP.GT.U32.AND P5, PT, R59.reuse, R4, PT ;  /* 0x000000043b00720c */ /* 0x040fe40003fa4070 */
[----:B------:R-:W-:Y:S02]  /*0f00*/  ISETP.GT.U32.AND.EX P2, PT, R56, RZ, PT, P2 ;  /* 0x000000ff3800720c */ /* 0x000fe40003f44120 */
[----:B------:R-:W-:Y:S02]  /*0f10*/  ISETP.GT.U32.AND.EX P5, PT, R58, RZ, PT, P5 ;  /* 0x000000ff3a00720c */ /* 0x000fe40003fa4150 */
[----:B------:R-:W-:-:S04]  /*0f20*/  ISETP.GT.U32.AND P1, PT, R59, R6, PT ;  /* 0x000000063b00720c */ /* 0x000fc80003f24070 */
[----:B------:R-:W-:Y:S01]  /*0f30*/  ISETP.GT.U32.AND.EX P1, PT, R58, RZ, PT, P1 ;  /* 0x000000ff3a00720c */ /* 0x000fe20003f24110 */
[----:B--2---:R0:W-:Y:S04]  /*0f40*/  STS.U16 [R7+UR13+0x4000], R18 ;  /* 0x0040001207007988 */ /* 0x0041e8000800040d */
[----:B---3--:R1:W-:Y:S01]  /*0f50*/  STS.U16 [R7+UR13+0x4400], R22 ;  /* 0x0044001607007988 */ /* 0x0083e2000800040d */
[----:B------:R2:W-:Y:S06]  /*0f60*/  MEMBAR.ALL.CTA ;  /* 0x0000000000007992 */ /* 0x0005ec0000008000 */
[----:B--2---:R-:W2:Y:S01]  /*0f70*/  FENCE.VIEW.ASYNC.S ;  /* 0x00000000000073c6 */ /* 0x004ea20000000000 */
[----:B0-----:R-:W-:-:S04]  /*0f80*/  IMAD.WIDE R18, R19, 0x2, R14 ;  /* 0x0000000213127825 */ /* 0x001fc800078e020e */
[----:B-1----:R-:W-:Y:S01]  /*0f90*/  IMAD.WIDE R22, R23, 0x2, R12 ;  /* 0x0000000217167825 */ /* 0x002fe200078e020c */
[----:B--2---:R-:W-:Y:S06]  /*0fa0*/  BAR.SYNC.DEFER_BLOCKING 0x0 ;  /* 0x0000000000007b1d */ /* 0x004fec0000010000 */
[----:B------:R0:W2:Y:S01]  /*0fb0*/  LDG.E.U16 R22, desc[UR20][R22.64] ;  /* 0x0000001416167981 */ /* 0x0000a2000c1e1500 */
[----:B------:R-:W-:-:S03]  /*0fc0*/  WARPGROUP.ARRIVE ;  /* 0x00000000000079c5 */ /* 0x000fc60000000000 */
[----:B------:R1:W3:Y:S03]  /*0fd0*/  LDG.E.U16 R18, desc[UR20][R18.64] ;  /* 0x0000001412127981 */ /* 0x0002e6000c1e1500 */
[----:B------:R-:W-:Y:S04]  /*0fe0*/  HGMMA.64x32x16.F32 R24, gdesc[UR24].tnspA, RZ, !UPT ;  /* 0x20600000181879f0 */ /* 0x000fe8000c7008ff */
[----:B------:R-:W-:Y:S01]  /*0ff0*/  HGMMA.64x32x16.F32 R24, gdesc[UR8].tnspA, R24, gsb0 ;  /* 0x20600000081879f0 */ /* 0x000fe20008000818 */
[----:B0-----:R-:W-:-:S04]  /*1000*/  IADD3 R23, P3, R57, 0x11, RZ ;  /* 0x0000001139177810 */ /* 0x001fc80007f7e0ff */
[----:B------:R-:W-:Y:S01]  /*1010*/  ISETP.GT.U32.AND P0, PT, R23, R6, PT ;  /* 0x000000061700720c */ /* 0x000fe20003f04070 */
[----:B------:R-:W-:Y:S02]  /*1020*/  WARPGROUP.DEPBAR.LE gsb0, 0x0 ;  /* 0x00008000000079c5 */ /* 0x000fe40000010000 */
[----:B-1----:R-:W-:Y:S01]  /*1030*/  FMUL R19, R31, UR14 ;  /* 0x0000000e1f137c20 */ /* 0x002fe20008400000 */
[----:B------:R-:W-:Y:S04]  /*1040*/  BAR.SYNC.DEFER_BLOCKING 0x0 ;  /* 0x0000000000007b1d */ /* 0x000fe80000010000 */
[----:B------:R-:W-:Y:S02]  /*1050*/  FSEL R19, R19, -INF , !P6 ;  /* 0xff80000013137808 */ /* 0x000fe40007000000 */
[----:B------:R-:W-:-:S02]  /*1060*/  ISETP.GT.U32.AND P6, PT, R23, R4, PT ;  /* 0x000000041700720c */ /* 0x000fc40003fc4070 */
[----:B------:R-:W-:Y:S01]  /*1070*/  IADD3 R23, P4, R57, 0x18, RZ ;  /* 0x0000001839177810 */ /* 0x000fe20007f9e0ff */
[----:B------:R-:W-:-:S03]  /*1080*/  IMAD.X R31, RZ, RZ, R21, P3 ;  /* 0x000000ffff1f7224 */ /* 0x000fc600018e0615 */
[C---:B------:R-:W-:Y:S01]  /*1090*/  ISETP.GT.U32.AND P3, PT, R23.reuse, R6, PT ;  /* 0x000000061700720c */ /* 0x040fe20003f64070 */
[----:B------:R-:W-:Y:S01]  /*10a0*/  IMAD.X R56, RZ, RZ, R21, P4 ;  /* 0x000000ffff387224 */ /* 0x000fe200020e0615 */
[-C--:B------:R-:W-:Y:S01]  /*10b0*/  ISETP.GT.U32.AND P4, PT, R23, R4.reuse, PT ;  /* 0x000000041700720c */ /* 0x080fe20003f84070 */
[----:B------:R-:W-:Y:S01]  /*10c0*/  FMUL R23, R34, UR14 ;  /* 0x0000000e22177c20 */ /* 0x000fe20008400000 */
[C---:B------:R-:W-:Y:S02]  /*10d0*/  ISETP.GT.U32.AND.EX P0, PT, R31.reuse, RZ, PT, P0 ;  /* 0x000000ff1f00720c */ /* 0x040fe40003f04100 */
[----:B------:R-:W-:Y:S01]  /*10e0*/  ISETP.GT.U32.AND.EX P6, PT, R31, RZ, PT, P6 ;  /* 0x000000ff1f00720c */ /* 0x000fe20003fc4160 */
[----:B------:R-:W-:Y:S01]  /*10f0*/  FMUL R31, R35, UR14 ;  /* 0x0000000e231f7c20 */ /* 0x000fe20008400000 */
[----:B------:R-:W-:Y:S02]  /*1100*/  FSEL R23, R23, -INF , !P5 ;  /* 0xff80000017177808 */ /* 0x000fe40006800000 */
[----:B------:R-:W-:Y:S01]  /*1110*/  ISETP.GT.U32.AND P5, PT, R57, R4, PT ;  /* 0x000000043900720c */ /* 0x000fe20003fa4070 */
[----:B------:R-:W-:Y:S01]  /*1120*/  FMUL R34, R38, UR14 ;  /* 0x0000000e26227c20 */ /* 0x000fe20008400000 */
[----:B------:R-:W-:Y:S01]  /*1130*/  FSEL R31, R31, -INF , !P6 ;  /* 0xff8000001f1f7808 */ /* 0x000fe20007000000 */
[----:B------:R-:W-:Y:S01]  /*1140*/  FMUL R26, R26, UR14 ;  /* 0x0000000e1a1a7c20 */ /* 0x000fe20008400000 */
[----:B------:R-:W-:-:S02]  /*1150*/  IADD3 R35, P6, R57, 0x8, RZ ;  /* 0x0000000839237810 */ /* 0x000fc40007fde0ff */
[----:B------:R-:W-:Y:S02]  /*1160*/  ISETP.GT.U32.AND.EX P4, PT, R56, RZ, PT, P4 ;  /* 0x000000ff3800720c */ /* 0x000fe40003f84140 */
[----:B------:R-:W-:Y:S02]  /*1170*/  ISETP.GT.U32.AND.EX P5, PT, R21, RZ, PT, P5 ;  /* 0x000000ff1500720c */ /* 0x000fe40003fa4150 */
[----:B------:R-:W-:Y:S02]  /*1180*/  IADD3.X R58, RZ, R21, RZ, P6, !PT ;  /* 0x00000015ff3a7210 */ /* 0x000fe400037fe4ff */
[----:B------:R-:W-:Y:S02]  /*1190*/  FSEL R34, R34, -INF , !P4 ;  /* 0xff80000022227808 */ /* 0x000fe40006000000 */
[----:B------:R-:W-:Y:S02]  /*11a0*/  ISETP.GE.U32.AND P6, PT, R57, R4, PT ;  /* 0x000000043900720c */ /* 0x000fe40003fc6070 */
[----:B------:R-:W-:-:S02]  /*11b0*/  ISETP.GT.U32.AND P4, PT, R35, R6, PT ;  /* 0x000000062300720c */ /* 0x000fc40003f84070 */
[----:B------:R-:W-:Y:S01]  /*11c0*/  FSEL R26, R26, -INF , !P5 ;  /* 0xff8000001a1a7808 */ /* 0x000fe20006800000 */
[----:B------:R-:W-:Y:S01]  /*11d0*/  FMUL R27, R27, UR14 ;  /* 0x0000000e1b1b7c20 */ /* 0x000fe20008400000 */
[----:B------:R-:W-:Y:S02]  /*11e0*/  IADD3 R35, P5, R57, 0x19, RZ ;  /* 0x0000001939237810 */ /* 0x000fe40007fbe0ff */
[----:B------:R-:W-:-:S03]  /*11f0*/  ISETP.GE.U32.AND.EX P6, PT, R21, RZ, PT, P6 ;  /* 0x000000ff1500720c */ /* 0x000fc60003fc6160 */
[----:B------:R-:W-:Y:S01]  /*1200*/  IMAD.X R59, RZ, RZ, R21, P5 ;  /* 0x000000ffff3b7224 */ /* 0x000fe200028e0615 */
[----:B------:R-:W-:Y:S02]  /*1210*/  ISETP.GT.U32.AND P5, PT, R35, R4, PT ;  /* 0x000000042300720c */ /* 0x000fe40003fa4070 */
[----:B------:R-:W-:Y:S02]  /*1220*/  FSEL R27, R27, -INF , !P6 ;  /* 0xff8000001b1b7808 */ /* 0x000fe40007000000 */
[----:B------:R-:W-:Y:S01]  /*1230*/  ISETP.GT.U32.AND P6, PT, R57, R6, PT ;  /* 0x000000063900720c */ /* 0x000fe20003fc4070 */
[----:B------:R-:W-:Y:S01]  /*1240*/  FMUL R39, R39, UR14 ;  /* 0x0000000e27277c20 */ /* 0x000fe20008400000 */
[----:B------:R-:W-:Y:S01]  /*1250*/  ISETP.GT.U32.AND.EX P5, PT, R59, RZ, PT, P5 ;  /* 0x000000ff3b00720c */ /* 0x000fe20003fa4150 */
[----:B------:R-:W-:Y:S01]  /*1260*/  FMUL R38, R30, UR14 ;  /* 0x0000000e1e267c20 */ /* 0x000fe20008400000 */
[----:B------:R-:W-:Y:S02]  /*1270*/  ISETP.GT.U32.AND.EX P6, PT, R21, RZ, PT, P6 ;  /* 0x000000ff1500720c */ /* 0x000fe40003fc4160 */
[----:B------:R-:W-:-:S02]  /*1280*/  FSEL R30, R39, -INF , !P5 ;  /* 0xff800000271e7808 */ /* 0x000fc40006800000 */
[----:B------:R-:W-:Y:S02]  /*1290*/  FSEL R38, R38, -INF , !P6 ;  /* 0xff80000026267808 */ /* 0x000fe40007000000 */
[----:B------:R-:W-:-:S04]  /*12a0*/  FMNMX R39, R26, R27, !PT ;  /* 0x0000001b1a277209 */ /* 0x000fc80007800000 */
[----:B------:R-:W-:-:S04]  /*12b0*/  FMNMX R60, R38, R39, !PT ;  /* 0x00000027263c7209 */ /* 0x000fc80007800000 */
[----:B------:R-:W-:-:S04]  /*12c0*/  FMNMX R60, R19, R60, !PT ;  /* 0x0000003c133c7209 */ /* 0x000fc80007800000 */
[----:B------:R-:W-:-:S04]  /*12d0*/  FMNMX R60, R23, R60, !PT ;  /* 0x0000003c173c7209 */ /* 0x000fc80007800000 */
[----:B------:R-:W-:-:S04]  /*12e0*/  FMNMX R39, R31, R60, !PT ;  /* 0x0000003c1f277209 */ /* 0x000fc80007800000 */
[----:B------:R-:W-:Y:S02]  /*12f0*/  FMNMX R39, R34, R39, !PT ;  /* 0x0000002722277209 */ /* 0x000fe40007800000 */
[----:B------:R-:W-:Y:S02]  /*1300*/  ISETP.GE.U32.AND P5, PT, R57, R6, PT ;  /* 0x000000063900720c */ /* 0x000fe40003fa6070 */
[----:B------:R-:W-:Y:S02]  /*1310*/  FMNMX R39, R30, R39, !PT ;  /* 0x000000271e277209 */ /* 0x000fe40007800000 */
[----:B------:R-:W-:Y:S01]  /*1320*/  ISETP.GE.U32.AND.EX P5, PT, R21, RZ, PT, P5 ;  /* 0x000000ff1500720c */ /* 0x000fe20003fa6150 */
[----:B------:R-:W-:Y:S01]  /*1330*/  FMUL R21, R24, UR14 ;  /* 0x0000000e18157c20 */ /* 0x000fe20008400000 */
[----:B------:R-:W-:Y:S01]  /*1340*/  FMUL R24, R25, UR14 ;  /* 0x0000000e19187c20 */ /* 0x000fe20008400000 */
[----:B------:R-:W0:Y:S01]  /*1350*/  SHFL.BFLY PT, R60, R39, 0x2, 0x1f ;  /* 0x0c401f00273c7f89 */ /* 0x000e2200000e0000 */
[----:B------:R-:W-:Y:S01]  /*1360*/  FMUL R25, R28, UR14 ;  /* 0x0000000e1c197c20 */ /* 0x000fe20008400000 */
[----:B------:R-:W-:-:S02]  /*1370*/  ISETP.GT.U32.AND.EX P4, PT, R58, RZ, PT, P4 ;  /* 0x000000ff3a00720c */ /* 0x000fc40003f84140 */
[----:B------:R-:W-:Y:S02]  /*1380*/  FSEL R21, R21, -INF , !P6 ;  /* 0xff80000015157808 */ /* 0x000fe40007000000 */
[----:B------:R-:W-:Y:S01]  /*1390*/  FSEL R24, R24, -INF , !P5 ;  /* 0xff80000018187808 */ /* 0x000fe20006800000 */
[----:B------:R-:W-:Y:S01]  /*13a0*/  FMUL R28, R29, UR14 ;  /* 0x0000000e1d1c7c20 */ /* 0x000fe20008400000 */
[----:B------:R-:W-:Y:S02]  /*13b0*/  ISETP.GT.U32.AND.EX P3, PT, R56, RZ, PT, P3 ;  /* 0x000000ff3800720c */ /* 0x000fe40003f64130 */
[----:B------:R-:W-:Y:S02]  /*13c0*/  FSEL R25, R25, -INF , !P4 ;  /* 0xff80000019197808 */ /* 0x000fe40006000000 */
[----:B------:R-:W-:Y:S01]  /*13d0*/  FMNMX R56, R21, R24, !PT ;  /* 0x0000001815387209 */ /* 0x000fe20007800000 */
[----:B------:R-:W-:Y:S01]  /*13e0*/  FMUL R29, R32, UR14 ;  /* 0x0000000e201d7c20 */ /* 0x000fe20008400000 */
[----:B------:R-:W-:-:S02]  /*13f0*/  FSEL R28, R28, -INF , !P2 ;  /* 0xff8000001c1c7808 */ /* 0x000fc40005000000 */
[----:B------:R-:W-:Y:S02]  /*1400*/  FMNMX R57, R25, R56, !PT ;  /* 0x0000003819397209 */ /* 0x000fe40007800000 */
[----:B------:R-:W-:Y:S01]  /*1410*/  ISETP.GT.U32.AND P6, PT, R35, R6, PT ;  /* 0x000000062300720c */ /* 0x000fe20003fc4070 */
[----:B------:R-:W-:Y:S01]  /*1420*/  FMUL R35, R33, UR14 ;  /* 0x0000000e21237c20 */ /* 0x000fe20008400000 */
[----:B------:R-:W-:Y:S02]  /*1430*/  FSEL R29, R29, -INF , !P1 ;  /* 0xff8000001d1d7808 */ /* 0x000fe40004800000 */
[----:B------:R-:W-:Y:S01]  /*1440*/  FMNMX R32, R28, R57, !PT ;  /* 0x000000391c207209 */ /* 0x000fe20007800000 */
[----:B------:R-:W-:Y:S01]  /*1450*/  FMUL R36, R36, UR14 ;  /* 0x0000000e24247c20 */ /* 0x000fe20008400000 */
[----:B------:R-:W-:Y:S02]  /*1460*/  FSEL R35, R35, -INF , !P0 ;  /* 0xff80000023237808 */ /* 0x000fe40004000000 */
[----:B------:R-:W-:-:S02]  /*1470*/  FMNMX R32, R29, R32, !PT ;  /* 0x000000201d207209 */ /* 0x000fc40007800000 */
[----:B0-----:R-:W-:Y:S01]  /*1480*/  FMNMX R60, R39, R60, !PT ;  /* 0x0000003c273c7209 */ /* 0x001fe20007800000 */
[----:B------:R-:W-:Y:S01]  /*1490*/  FMUL R39, R37, UR14 ;  /* 0x0000000e25277c20 */ /* 0x000fe20008400000 */
[----:B------:R-:W-:Y:S02]  /*14a0*/  ISETP.GT.U32.AND.EX P6, PT, R59, RZ, PT, P6 ;  /* 0x000000ff3b00720c */ /* 0x000fe40003fc4160 */
[----:B------:R-:W-:Y:S02]  /*14b0*/  FSEL R37, R36, -INF , !P3 ;  /* 0xff80000024257808 */ /* 0x000fe40005800000 */
[----:B------:R-:W-:Y:S02]  /*14c0*/  FMNMX R32, R35, R32, !PT ;  /* 0x0000002023207209 */ /* 0x000fe40007800000 */
[----:B------:R-:W-:Y:S02]  /*14d0*/  FSEL R39, R39, -INF , !P6 ;  /* 0xff80000027277808 */ /* 0x000fe40007000000 */
[----:B------:R-:W-:-:S04]  /*14e0*/  FMNMX R32, R37, R32, !PT ;  /* 0x0000002025207209 */ /* 0x000fc80007800000 */
[----:B------:R-:W-:-:S05]  /*14f0*/  FMNMX R57, R39, R32, !PT ;  /* 0x0000002027397209 */ /* 0x000fca0007800000 */
[----:B------:R-:W0:Y:S04]  /*1500*/  SHFL.BFLY PT, R56, R57, 0x2, 0x1f ;  /* 0x0c401f0039387f89 */ /* 0x000e2800000e0000 */
[----:B------:R-:W1:Y:S01]  /*1510*/  SHFL.BFLY PT, R33, R60, 0x1, 0x1f ;  /* 0x0c201f003c217f89 */ /* 0x000e6200000e0000 */
[----:B0-----:R-:W-:-:S05]  /*1520*/  FMNMX R56, R57, R56, !PT ;  /* 0x0000003839387209 */ /* 0x001fca0007800000 */
[----:B------:R-:W0:Y:S01]  /*1530*/  SHFL.BFLY PT, R57, R56, 0x1, 0x1f ;  /* 0x0c201f0038397f89 */ /* 0x000e2200000e0000 */
[----:B-1----:R-:W-:-:S04]  /*1540*/  FMNMX R33, R60, R33, !PT ;  /* 0x000000213c217209 */ /* 0x002fc80007800000 */
[----:B------:R-:W-:-:S05]  /*1550*/  FMNMX R33, R33, R16, !PT ;  /* 0x0000001021217209 */ /* 0x000fca0007800000 */
[----:B------:R-:W-:-:S04]  /*1560*/  FADD R34, R34, -R33 ;  /* 0x8000002122227221 */ /* 0x000fc80000000000 */
[----:B------:R-:W-:Y:S01]  /*1570*/  FMUL R58, R34, 1.4426950216293334961 ;  /* 0x3fb8aa3b223a7820 */ /* 0x000fe20000400000 */
[----:B--2---:R-:W-:Y:S04]  /*1580*/  STS.U16 [R7+UR13+0x4000], R22 ;  /* 0x0040001607007988 */ /* 0x004fe8000800040d */
[----:B---3--:R-:W-:Y:S01]  /*1590*/  STS.U16 [R7+UR13+0x4400], R18 ;  /* 0x0044001207007988 */ /* 0x008fe2000800040d */
[----:B------:R1:W-:Y:S06]  /*15a0*/  MEMBAR.ALL.CTA ;  /* 0x0000000000007992 */ /* 0x0003ec0000008000 */
[----:B-1----:R-:W1:Y:S01]  /*15b0*/  FENCE.VIEW.ASYNC.S ;  /* 0x00000000000073c6 */ /* 0x002e620000000000 */
[----:B0-----:R-:W-:-:S04]  /*15c0*/  FMNMX R34, R56, R57, !PT ;  /* 0x0000003938227209 */ /* 0x001fc80007800000 */
[----:B------:R-:W-:Y:S01]  /*15d0*/  FMNMX R34, R34, R3, !PT ;  /* 0x0000000322227209 */ /* 0x000fe20007800000 */
[--C-:B------:R-:W-:Y:S01]  /*15e0*/  FADD R30, R30, -R33.reuse ;  /* 0x800000211e1e7221 */ /* 0x100fe20000000000 */
[----:B------:R-:W-:-:S03]  /*15f0*/  FADD R31, R31, -R33 ;  /* 0x800000211f1f7221 */ /* 0x000fc60000000000 */
[--C-:B------:R-:W-:Y:S01]  /*1600*/  FADD R21, R21, -R34.reuse ;  /* 0x8000002215157221 */ /* 0x100fe20000000000 */
[----:B------:R-:W-:Y:S01]  /*1610*/  FMUL R57, R30, 1.4426950216293334961 ;  /* 0x3fb8aa3b1e397820 */ /* 0x000fe20000400000 */
[--C-:B------:R-:W-:Y:S02]  /*1620*/  FADD R37, R37, -R34.reuse ;  /* 0x8000002225257221 */ /* 0x100fe40000000000 */
[----:B------:R-:W-:Y:S01]  /*1630*/  FMUL R30, R21, 1.4426950216293334961 ;  /* 0x3fb8aa3b151e7820 */ /* 0x000fe20000400000 */
[----:B------:R-:W-:Y:S01]  /*1640*/  FMUL R31, R31, 1.4426950216293334961 ;  /* 0x3fb8aa3b1f1f7820 */ /* 0x000fe20000400000 */
[--C-:B------:R-:W-:Y:S01]  /*1650*/  FADD R21, R24, -R34.reuse ;  /* 0x8000002218157221 */ /* 0x100fe20000000000 */
[----:B------:R-:W-:Y:S01]  /*1660*/  FADD R25, R25, -R34 ;  /* 0x8000002219197221 */ /* 0x000fe20000000000 */
[----:B------:R0:W-:Y:S01]  /*1670*/  MUFU.EX2 R24, R30 ;  /* 0x0000001e00187308 */ /* 0x0001e20000000800 */
[----:B------:R-:W-:Y:S01]  /*1680*/  FADD R16, -R33, R16 ;  /* 0x0000001021107221 */ /* 0x000fe20000000100 */
[--C-:B------:R-:W-:Y:S01]  /*1690*/  FADD R26, R26, -R33.reuse ;  /* 0x800000211a1a7221 */ /* 0x100fe20000000000 */
[--C-:B------:R-:W-:Y:S01]  /*16a0*/  FADD R27, R27, -R33.reuse ;  /* 0x800000211b1b7221 */ /* 0x100fe20000000000 */
[--C-:B------:R-:W-:Y:S01]  /*16b0*/  FADD R38, R38, -R33.reuse ;  /* 0x8000002126267221 */ /* 0x100fe20000000000 */
[--C-:B------:R-:W-:Y:S01]  /*16c0*/  FADD R32, R19, -R33.reuse ;  /* 0x8000002113207221 */ /* 0x100fe20000000000 */
[----:B------:R-:W-:Y:S01]  /*16d0*/  FADD R23, R23, -R33 ;  /* 0x8000002117177221 */ /* 0x000fe20000000000 */
[----:B0-----:R-:W-:Y:S01]  /*16e0*/  FMUL R30, R37, 1.4426950216293334961 ;  /* 0x3fb8aa3b251e7820 */ /* 0x001fe20000400000 */
[----:B------:R-:W-:Y:S01]  /*16f0*/  FADD R37, -R34, R3 ;  /* 0x0000000322257221 */ /* 0x000fe20000000100 */
[----:B------:R0:W-:Y:S01]  /*1700*/  MUFU.EX2 R36, R31 ;  /* 0x0000001f00247308 */ /* 0x0001e20000000800 */
[--C-:B------:R-:W-:Y:S01]  /*1710*/  FADD R39, R39, -R34.reuse ;  /* 0x8000002227277221 */ /* 0x100fe20000000000 */
[----:B------:R-:W-:Y:S01]  /*1720*/  FMUL R16, R16, 1.4426950216293334961 ;  /* 0x3fb8aa3b10107820 */ /* 0x000fe20000400000 */
[--C-:B------:R-:W-:Y:S01]  /*1730*/  FADD R28, R28, -R34.reuse ;  /* 0x800000221c1c7221 */ /* 0x100fe20000000000 */
[--C-:B------:R-:W-:Y:S01]  /*1740*/  FADD R29, R29, -R34.reuse ;  /* 0x800000221d1d7221 */ /* 0x100fe20000000000 */
[----:B------:R-:W-:Y:S01]  /*1750*/  FMUL R37, R37, 1.4426950216293334961 ;  /* 0x3fb8aa3b25257820 */ /* 0x000fe20000400000 */
[----:B------:R-:W-:Y:S01]  /*1760*/  FMUL R26, R26, 1.4426950216293334961 ;  /* 0x3fb8aa3b1a1a7820 */ /* 0x000fe20000400000 */
[----:B0-----:R-:W-:Y:S01]  /*1770*/  FMUL R31, R21, 1.4426950216293334961 ;  /* 0x3fb8aa3b151f7820 */ /* 0x001fe20000400000 */
[----:B------:R-:W-:Y:S01]  /*1780*/  FMUL R21, R25, 1.4426950216293334961 ;  /* 0x3fb8aa3b19157820 */ /* 0x000fe20000400000 */
[----:B------:R-:W-:Y:S01]  /*1790*/  FADD R25, R35, -R34 ;  /* 0x8000002223197221 */ /* 0x000fe20000000000 */
[----:B------:R-:W-:Y:S01]  /*17a0*/  FMUL R27, R27, 1.4426950216293334961 ;  /* 0x3fb8aa3b1b1b7820 */ /* 0x000fe20000400000 */
[----:B------:R-:W-:Y:S01]  /*17b0*/  FMUL R38, R38, 1.4426950216293334961 ;  /* 0x3fb8aa3b26267820 */ /* 0x000fe20000400000 */
[----:B------:R-:W-:Y:S01]  /*17c0*/  FMUL R32, R32, 1.4426950216293334961 ;  /* 0x3fb8aa3b20207820 */ /* 0x000fe20000400000 */
[----:B------:R-:W-:Y:S01]  /*17d0*/  FMUL R23, R23, 1.4426950216293334961 ;  /* 0x3fb8aa3b17177820 */ /* 0x000fe20000400000 */
[----:B------:R-:W-:Y:S01]  /*17e0*/  FMUL R59, R39, 1.4426950216293334961 ;  /* 0x3fb8aa3b273b7820 */ /* 0x000fe20000400000 */
[----:B------:R-:W-:Y:S01]  /*17f0*/  FMUL R28, R28, 1.4426950216293334961 ;  /* 0x3fb8aa3b1c1c7820 */ /* 0x000fe20000400000 */
[----:B------:R-:W-:Y:S01]  /*1800*/  FMUL R29, R29, 1.4426950216293334961 ;  /* 0x3fb8aa3b1d1d7820 */ /* 0x000fe20000400000 */
[----:B------:R-:W-:Y:S01]  /*1810*/  FMUL R25, R25, 1.4426950216293334961 ;  /* 0x3fb8aa3b19197820 */ /* 0x000fe20000400000 */
[----:B------:R-:W-:Y:S08]  /*1820*/  MUFU.EX2 R19, R38 ;  /* 0x0000002600137308 */ /* 0x000ff00000000800 */
[----:B------:R-:W-:Y:S08]  /*1830*/  MUFU.EX2 R16, R16 ;  /* 0x0000001000107308 */ /* 0x000ff00000000800 */
[----:B------:R-:W0:Y:S08]  /*1840*/  MUFU.EX2 R31, R31 ;  /* 0x0000001f001f7308 */ /* 0x000e300000000800 */
[----:B------:R-:W2:Y:S08]  /*1850*/  MUFU.EX2 R37, R37 ;  /* 0x0000002500257308 */ /* 0x000eb00000000800 */
[----:B------:R-:W-:Y:S08]  /*1860*/  MUFU.EX2 R26, R26 ;  /* 0x0000001a001a7308 */ /* 0x000ff00000000800 */
[----:B------:R-:W3:Y:S08]  /*1870*/  MUFU.EX2 R27, R27 ;  /* 0x0000001b001b7308 */ /* 0x000ef00000000800 */
[----:B------:R-:W-:Y:S08]  /*1880*/  MUFU.EX2 R38, R58 ;  /* 0x0000003a00267308 */ /* 0x000ff00000000800 */
[----:B------:R-:W4:Y:S08]  /*1890*/  MUFU.EX2 R32, R32 ;  /* 0x0000002000207308 */ /* 0x000f300000000800 */
[----:B------:R-:W-:Y:S08]  /*18a0*/  MUFU.EX2 R23, R23 ;  /* 0x0000001700177308 */ /* 0x000ff00000000800 */
[----:B------:R-:W-:Y:S08]  /*18b0*/  MUFU.EX2 R57, R57 ;  /* 0x0000003900397308 */ /* 0x000ff00000000800 */
[----:B------:R-:W-:Y:S08]  /*18c0*/  MUFU.EX2 R21, R21 ;  /* 0x0000001500157308 */ /* 0x000ff00000000800 */
[----:B------:R-:W5:Y:S08]  /*18d0*/  MUFU.EX2 R56, R28 ;  /* 0x0000001c00387308 */ /* 0x000f700000000800 */
[----:B------:R-:W-:Y:S08]  /*18e0*/  MUFU.EX2 R35, R29 ;  /* 0x0000001d00237308 */ /* 0x000ff00000000800 */
[----:B------:R1:W5:Y:S08]  /*18f0*/  MUFU.EX2 R58, R25 ;  /* 0x00000019003a7308 */ /* 0x0003700000000800 */
[----:B------:R-:W-:Y:S08]  /*1900*/  MUFU.EX2 R3, R30 ;  /* 0x0000001e00037308 */ /* 0x000ff00000000800 */
[----:B------:R-:W5:Y:S01]  /*1910*/  MUFU.EX2 R59, R59 ;  /* 0x0000003b003b7308 */ /* 0x000f620000000800 */
[----:B0-----:R-:W-:Y:S01]  /*1920*/  FADD R39, R24, R31 ;  /* 0x0000001f18277221 */ /* 0x001fe20000000000 */
[-C--:B------:R-:W-:Y:S01]  /*1930*/  FMUL R42, R42, R16.reuse ;  /* 0x000000102a2a7220 */ /* 0x080fe20000400000 */
[-C--:B------:R-:W-:Y:S01]  /*1940*/  FMUL R43, R43, R16.reuse ;  /* 0x000000102b2b7220 */ /* 0x080fe20000400000 */
[-C--:B------:R-:W-:Y:S01]  /*1950*/  FMUL R46, R46, R16.reuse ;  /* 0x000000102e2e7220 */ /* 0x080fe20000400000 */
[-C--:B------:R-:W-:Y:S01]  /*1960*/  FMUL R47, R47, R16.reuse ;  /* 0x000000102f2f7220 */ /* 0x080fe20000400000 */
[-C--:B------:R-:W-:Y:S01]  /*1970*/  FMUL R50, R50, R16.reuse ;  /* 0x0000001032327220 */ /* 0x080fe20000400000 */
[-C--:B------:R-:W-:Y:S01]  /*1980*/  FMUL R51, R51, R16.reuse ;  /* 0x0000001033337220 */ /* 0x080fe20000400000 */
[-C--:B------:R-:W-:Y:S01]  /*1990*/  FMUL R54, R54, R16.reuse ;  /* 0x0000001036367220 */ /* 0x080fe20000400000 */
[----:B------:R-:W-:Y:S01]  /*19a0*/  FMUL R55, R55, R16 ;  /* 0x0000001037377220 */ /* 0x000fe20000400000 */
[-C--:B--2---:R-:W-:Y:S01]  /*19b0*/  FMUL R40, R40, R37.reuse ;  /* 0x0000002528287220 */ /* 0x084fe20000400000 */
[-C--:B------:R-:W-:Y:S01]  /*19c0*/  FMUL R41, R41, R37.reuse ;  /* 0x0000002529297220 */ /* 0x080fe20000400000 */
[-C--:B------:R-:W-:Y:S01]  /*19d0*/  FMUL R44, R44, R37.reuse ;  /* 0x000000252c2c7220 */ /* 0x080fe20000400000 */
[-C--:B------:R-:W-:Y:S01]  /*19e0*/  FMUL R45, R45, R37.reuse ;  /* 0x000000252d2d7220 */ /* 0x080fe20000400000 */
[-C--:B------:R-:W-:Y:S01]  /*19f0*/  FMUL R48, R48, R37.reuse ;  /* 0x0000002530307220 */ /* 0x080fe20000400000 */
[-C--:B------:R-:W-:Y:S01]  /*1a00*/  FMUL R49, R49, R37.reuse ;  /* 0x0000002531317220 */ /* 0x080fe20000400000 */
[-C--:B------:R-:W-:Y:S01]  /*1a10*/  FMUL R52, R52, R37.reuse ;  /* 0x0000002534347220 */ /* 0x080fe20000400000 */
[----:B------:R-:W-:Y:S01]  /*1a20*/  FMUL R53, R53, R37 ;  /* 0x0000002535357220 */ /* 0x000fe20000400000 */
[----:B---3--:R-:W-:Y:S01]  /*1a30*/  FADD R60, R26, R27 ;  /* 0x0000001b1a3c7221 */ /* 0x008fe20000000000 */
[----:B-1----:R-:W-:-:S02]  /*1a40*/  F2FP.F16.F32.PACK_AB R25, R27, R26 ;  /* 0x0000001a1b19723e */ /* 0x002fc400000000ff */
[----:B------:R-:W-:Y:S02]  /*1a50*/  F2FP.F16.F32.PACK_AB R24, R31, R24 ;  /* 0x000000181f18723e */ /* 0x000fe400000000ff */
[----:B----4-:R-:W-:Y:S02]  /*1a60*/  F2FP.F16.F32.PACK_AB R27, R32, R19 ;  /* 0x00000013201b723e */ /* 0x010fe400000000ff */
[----:B-----5:R-:W-:Y:S02]  /*1a70*/  F2FP.F16.F32.PACK_AB R26, R56, R21 ;  /* 0x00000015381a723e */ /* 0x020fe400000000ff */
[----:B------:R-:W-:Y:S02]  /*1a80*/  F2FP.F16.F32.PACK_AB R28, R58, R35 ;  /* 0x000000233a1c723e */ /* 0x000fe400000000ff */
[----:B------:R-:W-:Y:S02]  /*1a90*/  F2FP.F16.F32.PACK_AB R29, R36, R23 ;  /* 0x00000017241d723e */ /* 0x000fe400000000ff */
[----:B------:R-:W-:-:S02]  /*1aa0*/  F2FP.F16.F32.PACK_AB R30, R59, R3 ;  /* 0x000000033b1e723e */ /* 0x000fc400000000ff */
[----:B------:R-:W-:Y:S01]  /*1ab0*/  F2FP.F16.F32.PACK_AB R31, R57, R38 ;  /* 0x00000026391f723e */ /* 0x000fe200000000ff */
[----:B------:R-:W-:Y:S06]  /*1ac0*/  BAR.SYNC.DEFER_BLOCKING 0x0 ;  /* 0x0000000000007b1d */ /* 0x000fec0000010000 */
[----:B------:R-:W-:-:S06]  /*1ad0*/  WARPGROUP.ARRIVE ;  /* 0x00000000000079c5 */ /* 0x000fcc0000000000 */
[----:B------:R-:W-:Y:S01]  /*1ae0*/  HGMMA.64x32x16.F32 R40, R24, gdesc[UR24], R40 ;  /* 0x0060001818287df0 */ /* 0x000fe20008700828 */
[----:B------:R-:W-:Y:S01]  /*1af0*/  FADD R19, R19, R60 ;  /* 0x0000003c13137221 */ /* 0x000fe20000000000 */
[----:B------:R-:W-:-:S03]  /*1b00*/  FADD R39, R21, R39 ;  /* 0x0000002715277221 */ /* 0x000fc60000000000 */
        /* <DEDUP_REMOVED lines=9> */
[----:B------:R-:W-:-:S04]  /*1ba0*/  FADD R58, R59, R58 ;  /* 0x0000003a3b3a7221 */ /* 0x000fc80000000000 */
[----:B------:R-:W0:Y:S04]  /*1bb0*/  SHFL.BFLY PT, R19, R38, 0x2, 0x1f ;  /* 0x0c401f0026137f89 */ /* 0x000e2800000e0000 */
[----:B------:R-:W1:Y:S01]  /*1bc0*/  SHFL.BFLY PT, R3, R58, 0x2, 0x1f ;  /* 0x0c401f003a037f89 */ /* 0x000e6200000e0000 */
[----:B------:R-:W-:Y:S01]  /*1bd0*/  HGMMA.64x32x16.F32 R40, R28, gdesc[UR8], R40, gsb0 ;  /* 0x006000081c287df0 */ /* 0x000fe20008000828 */
[----:B0-----:R-:W-:Y:S01]  /*1be0*/  FADD R19, R38, R19 ;  /* 0x0000001326137221 */ /* 0x001fe20000000000 */
[----:B-1----:R-:W-:Y:S01]  /*1bf0*/  FADD R3, R58, R3 ;  /* 0x000000033a037221 */ /* 0x002fe20000000000 */
[----:B------:R-:W-:-:S03]  /*1c00*/  UIADD3 UR6, UP0, UR6, 0x20, URZ ;  /* 0x0000002006067890 */ /* 0x000fc6000ff1e03f */
[----:B------:R-:W0:Y:S04]  /*1c10*/  SHFL.BFLY PT, R22, R19, 0x1, 0x1f ;  /* 0x0c201f0013167f89 */ /* 0x000e2800000e0000 */
[----:B------:R-:W1:Y:S01]  /*1c20*/  SHFL.BFLY PT, R18, R3, 0x1, 0x1f ;  /* 0x0c201f0003127f89 */ /* 0x000e6200000e0000 */
[----:B------:R-:W-:Y:S02]  /*1c30*/  UIADD3.X UR7, URZ, UR7, URZ, UP0, !UPT ;  /* 0x000000073f077290 */ /* 0x000fe400087fe43f */
[----:B------:R-:W-:-:S04]  /*1c40*/  UISETP.GE.U32.AND UP0, UPT, UR6, UR22, UPT ;  /* 0x000000160600728c */ /* 0x000fc8000bf06070 */
[----:B------:R-:W-:-:S06]  /*1c50*/  UISETP.GE.U32.AND.EX UP0, UPT, UR7, URZ, UPT, UP0 ;  /* 0x0000003f0700728c */ /* 0x000fcc000bf06100 */
[----:B------:R-:W-:Y:S01]  /*1c60*/  PLOP3.LUT P0, PT, PT, PT, UP0, 0x80, 0x0 ;  /* 0x000000000000781c */ /* 0x000fe20003f0f008 */
[----:B------:R-:W-:Y:S02]  /*1c70*/  ULEA UR5, UR17, UR5, 0x5 ;  /* 0x0000000511057291 */ /* 0x000fe4000f8e283f */
[----:B------:R-:W-:Y:S01]  /*1c80*/  ULEA UR4, UR15, UR4, 0x5 ;  /* 0x000000040f047291 */ /* 0x000fe2000f8e283f */
[----:B0-----:R-:W-:Y:S01]  /*1c90*/  FADD R21, R19, R22 ;  /* 0x0000001613157221 */ /* 0x001fe20000000000 */
[----:B-1----:R-:W-:-:S03]  /*1ca0*/  FADD R18, R3, R18 ;  /* 0x0000001203127221 */ /* 0x002fc60000000000 */
[----:B------:R-:W-:Y:S01]  /*1cb0*/  FFMA R17, R16, R17, R21 ;  /* 0x0000001110117223 */ /* 0x000fe20000000015 */
[----:B------:R-:W-:Y:S02]  /*1cc0*/  IMAD.MOV.U32 R3, RZ, RZ, R34 ;  /* 0x000000ffff037224 */ /* 0x000fe400078e0022 */
[----:B------:R-:W-:Y:S01]  /*1cd0*/  FFMA R20, R37, R20, R18 ;  /* 0x0000001425147223 */ /* 0x000fe20000000012 */
[----:B------:R-:W-:Y:S02]  /*1ce0*/  IMAD.MOV.U32 R18, RZ, RZ, R34 ;  /* 0x000000ffff127224 */ /* 0x000fe400078e0022 */
[----:B------:R-:W-:Y:S01]  /*1cf0*/  IMAD.MOV.U32 R16, RZ, RZ, R33 ;  /* 0x000000ffff107224 */ /* 0x000fe200078e0021 */
[----:B------:R-:W-:Y:S02]  /*1d00*/  WARPGROUP.DEPBAR.LE gsb0, 0x0 ;  /* 0x00008000000079c5 */ /* 0x000fe40000010000 */
[----:B------:R-:W-:Y:S05]  /*1d10*/  @!P0 BRA `(.L_x_1) ;  /* 0xfffffff000048947 */ /* 0x000fea000383ffff */
.L_x_0:
[----:B------:R-:W-:Y:S01]  /*1d20*/  FMUL R4, R55, 0.25 ;  /* 0x3e80000037047820 */ /* 0x000fe20000400000 */
[----:B------:R-:W-:Y:S01]  /*1d30*/  FSETP.GT.AND P0, PT, |R17|, 8.50705917302346158658e+37, PT ;  /* 0x7e8000001100780b */ /* 0x000fe20003f04200 */
[----:B------:R-:W-:Y:S01]  /*1d40*/  FMUL R3, R54, 0.25 ;  /* 0x3e80000036037820 */ /* 0x000fe20000400000 */
[----:B------:R-:W-:Y:S01]  /*1d50*/  FMUL R6, R49, 0.25 ;  /* 0x3e80000031067820 */ /* 0x000fe20000400000 */
[----:B------:R-:W-:Y:S01]  /*1d60*/  FSETP.GT.AND P1, PT, |R20|, 8.50705917302346158658e+37, PT ;  /* 0x7e8000001400780b */ /* 0x000fe20003f24200 */
[----:B------:R-:W-:Y:S01]  /*1d70*/  FMUL R9, R48, 0.25 ;  /* 0x3e80000030097820 */ /* 0x000fe20000400000 */
[----:B-1----:R-:W-:Y:S01]  /*1d80*/  FSEL R11, R4, R55, P0 ;  /* 0x00000037040b7208 */ /* 0x002fe20000000000 */
[----:B------:R-:W-:Y:S01]  /*1d90*/  FMUL R4, R47, 0.25 ;  /* 0x3e8000002f047820 */ /* 0x000fe20000400000 */
[----:B------:R-:W-:Y:S01]  /*1da0*/  FSEL R10, R3, R54, P0 ;  /* 0x00000036030a7208 */ /* 0x000fe20000000000 */
        /* <DEDUP_REMOVED lines=8> */
[----:B------:R-:W-:Y:S01]  /*1e30*/  IMAD.SHL.U32 R6, R0, 0x8, RZ ;  /* 0x0000000800067824 */ /* 0x000fe200078e00ff */
[----:B------:R-:W-:Y:S01]  /*1e40*/  FSEL R53, R4, R53, P1 ;  /* 0x0000003504357208 */ /* 0x000fe20000800000 */
[----:B------:R-:W-:Y:S01]  /*1e50*/  FMUL R8, R41, 0.25 ;  /* 0x3e80000029087820 */ /* 0x000fe20000400000 */
[----:B------:R-:W-:Y:S01]  /*1e60*/  FSEL R4, R9, R48, P1 ;  /* 0x0000003009047208 */ /* 0x000fe20000800000 */
[----:B------:R-:W-:Y:S01]  /*1e70*/  FMUL R14, R51, 0.25 ;  /* 0x3e800000330e7820 */ /* 0x000fe20000400000 */
[----:B------:R-:W-:Y:S01]  /*1e80*/  LOP3.LUT R9, R0, 0x7, RZ, 0xc0, !PT ;  /* 0x0000000700097812 */ /* 0x000fe200078ec0ff */
[----:B------:R-:W-:Y:S01]  /*1e90*/  FMUL R19, R50, 0.25 ;  /* 0x3e80000032137820 */ /* 0x000fe20000400000 */
[----:B------:R-:W-:Y:S01]  /*1ea0*/  FSEL R52, R3, R52, P1 ;  /* 0x0000003403347208 */ /* 0x000fe20000800000 */
[----:B------:R-:W-:Y:S01]  /*1eb0*/  FMUL R3, R44, 0.25 ;  /* 0x3e8000002c037820 */ /* 0x000fe20000400000 */
[----:B------:R-:W-:Y:S01]  /*1ec0*/  LEA R12, R9, UR13, 0x4 ;  /* 0x0000000d090c7c11 */ /* 0x000fe2000f8e20ff */
[----:B------:R-:W-:Y:S01]  /*1ed0*/  FMUL R24, R43, 0.25 ;  /* 0x3e8000002b187820 */ /* 0x000fe20000400000 */
[----:B------:R-:W-:Y:S01]  /*1ee0*/  LOP3.LUT R23, R0, 0x8, RZ, 0xc0, !PT ;  /* 0x0000000800177812 */ /* 0x000fe200078ec0ff */
[----:B------:R-:W-:Y:S01]  /*1ef0*/  FMUL R27, R42, 0.25 ;  /* 0x3e8000002a1b7820 */ /* 0x000fe20000400000 */
[----:B------:R-:W-:Y:S01]  /*1f00*/  LOP3.LUT R6, R6, 0xf80, RZ, 0xc0, !PT ;  /* 0x00000f8006067812 */ /* 0x000fe200078ec0ff */
[--C-:B------:R-:W-:Y:S01]  /*1f10*/  IMAD R22, R9, -0x8, R12.reuse ;  /* 0xfffffff809167824 */ /* 0x100fe200078e020c */
[----:B------:R-:W-:Y:S01]  /*1f20*/  FSEL R44, R3, R44, P1 ;  /* 0x0000002c032c7208 */ /* 0x000fe20000800000 */
[----:B------:R-:W-:Y:S01]  /*1f30*/  IMAD R9, R23, 0x200, R12 ;  /* 0x0000020017097824 */ /* 0x000fe200078e020c */
[----:B------:R-:W-:Y:S01]  /*1f40*/  FSEL R41, R8, R41, P1 ;  /* 0x0000002908297208 */ /* 0x000fe20000800000 */
[----:B------:R-:W-:Y:S01]  /*1f50*/  FMUL R3, R40, 0.25 ;  /* 0x3e80000028037820 */ /* 0x000fe20000400000 */
[----:B------:R-:W-:Y:S01]  /*1f60*/  IMAD.SHL.U32 R8, R0, 0x4, RZ ;  /* 0x0000000400087824 */ /* 0x000fe200078e00ff */
[----:B------:R-:W0:Y:S01]  /*1f70*/  LDC R12, c[0x0][0x278] ;  /* 0x00009e00ff0c7b82 */ /* 0x000e220000000800 */
[----:B------:R-:W-:-:S02]  /*1f80*/  IMAD.IADD R26, R6, 0x1, R9 ;  /* 0x00000001061a7824 */ /* 0x000fc400078e0209 */
[C---:B------:R-:W-:Y:S01]  /*1f90*/  FMUL R9, R20.reuse, 8388608 ;  /* 0x4b00000014097820 */ /* 0x040fe20000400000 */
[----:B------:R-:W-:Y:S01]  /*1fa0*/  FSETP.GEU.AND P2, PT, R20, 1.175494350822287508e-38, PT ;  /* 0x008000001400780b */ /* 0x000fe20003f4e000 */
[----:B------:R-:W-:Y:S01]  /*1fb0*/  ULDC.64 UR4, c[0x0][0x270] ;  /* 0x00009c0000047ab9 */ /* 0x000fe20000000a00 */
[----:B------:R-:W-:Y:S01]  /*1fc0*/  FSETP.GEU.AND P4, PT, |R17|, 1.175494350822287508e-38, PT ;  /* 0x008000001100780b */ /* 0x000fe20003f8e200 */
[----:B------:R-:W-:Y:S01]  /*1fd0*/  UIMAD UR4, UR12, UR4, URZ ;  /* 0x000000040c0472a4 */ /* 0x000fe2000f8e023f */
[----:B------:R-:W-:Y:S01]  /*1fe0*/  FSEL R40, R3, R40, P1 ;  /* 0x0000002803287208 */ /* 0x000fe20000800000 */
[----:B------:R-:W1:Y:S01]  /*1ff0*/  LDC.64 R46, c[0x0][0x228] ;  /* 0x00008a00ff2e7b82 */ /* 0x000e620000000a00 */
[----:B------:R-:W-:Y:S01]  /*2000*/  LOP3.LUT R3, R8, 0x3c0, RZ, 0xc0, !PT ;  /* 0x000003c008037812 */ /* 0x000fe200078ec0ff */
[C---:B------:R-:W-:Y:S01]  /*2010*/  FMUL R8, R17.reuse, 8388608 ;  /* 0x4b00000011087820 */ /* 0x040fe20000400000 */
[----:B------:R-:W-:Y:S02]  /*2020*/  FSETP.GEU.AND P3, PT, R17, 1.175494350822287508e-38, PT ;  /* 0x008000001100780b */ /* 0x000fe40003f6e000 */
[----:B------:R-:W-:Y:S01]  /*2030*/  FSEL R9, R9, R20, !P2 ;  /* 0x0000001409097208 */ /* 0x000fe20005000000 */
[----:B------:R-:W-:Y:S01]  /*2040*/  IMAD.IADD R28, R3, 0x1, R22 ;  /* 0x00000001031c7824 */ /* 0x000fe200078e0216 */
[----:B------:R-:W-:Y:S01]  /*2050*/  FSEL R8, R8, R17, !P3 ;  /* 0x0000001108087208 */ /* 0x000fe20005800000 */
[----:B------:R-:W-:Y:S01]  /*2060*/  @P0 FMUL R17, R17, 0.25 ;  /* 0x3e80000011110820 */ /* 0x000fe20000400000 */
[----:B------:R-:W-:Y:S01]  /*2070*/  SHF.R.U32.HI R25, RZ, 0x8, R0 ;  /* 0x00000008ff197819 */ /* 0x000fe20000011600 */
[----:B------:R-:W-:Y:S01]  /*2080*/  VIADD R3, R9, 0xc0cafb0d ;  /* 0xc0cafb0d09037836 */ /* 0x000fe20000000000 */
[----:B------:R-:W-:Y:S01]  /*2090*/  FSEL R49, RZ, -23, P2 ;  /* 0xc1b80000ff317808 */ /* 0x000fe20001000000 */
[----:B------:R-:W-:Y:S01]  /*20a0*/  @!P4 FMUL R17, R17, 16777216 ;  /* 0x4b8000001111c820 */ /* 0x000fe20000400000 */
[----:B------:R-:W-:Y:S01]  /*20b0*/  VIADD R13, R8, 0xc0cafb0d ;  /* 0xc0cafb0d080d7836 */ /* 0x000fe20000000000 */
[----:B------:R-:W-:Y:S01]  /*20c0*/  SGXT.U32 R25, R25, 0x1 ;  /* 0x000000011919781a */ /* 0x000fe20000000000 */
[----:B------:R-:W-:Y:S01]  /*20d0*/  @!P4 FMUL R11, R11, 16777216 ;  /* 0x4b8000000b0bc820 */ /* 0x000fe20000400000 */
[----:B------:R-:W-:Y:S01]  /*20e0*/  LOP3.LUT R6, R3, 0xff800000, RZ, 0xc0, !PT ;  /* 0xff80000003067812 */ /* 0x000fe200078ec0ff */
[----:B------:R-:W-:Y:S01]  /*20f0*/  @!P4 FMUL R10, R10, 16777216 ;  /* 0x4b8000000a0ac820 */ /* 0x000fe20000400000 */
[----:B------:R-:W-:Y:S01]  /*2100*/  LEA.HI R3, R23, R28, RZ, 0x1f ;  /* 0x0000001c17037211 */ /* 0x000fe200078ff8ff */
[----:B------:R-:W-:Y:S01]  /*2110*/  @!P4 FMUL R7, R7, 16777216 ;  /* 0x4b8000000707c820 */ /* 0x000fe20000400000 */
[----:B------:R2:W3:Y:S01]  /*2120*/  MUFU.RCP R23, R17 ;  /* 0x0000001100177308 */ /* 0x0004e20000001000 */
[----:B------:R-:W-:Y:S01]  /*2130*/  I2FP.F32.S32 R22, R6 ;  /* 0x0000000600167245 */ /* 0x000fe20000201400 */
[----:B------:R-:W-:Y:S01]  /*2140*/  IMAD.IADD R6, R9, 0x1, -R6 ;  /* 0x0000000109067824 */ /* 0x000fe200078e0a06 */
[----:B------:R-:W-:Y:S01]  /*2150*/  LOP3.LUT R21, R13, 0xff800000, RZ, 0xc0, !PT ;  /* 0xff8000000d157812 */ /* 0x000fe200078ec0ff */
[----:B0-----:R-:W-:Y:S01]  /*2160*/  IMAD R13, R25, R12, RZ ;  /* 0x0000000c190d7224 */ /* 0x001fe200078e02ff */
[----:B------:R-:W-:Y:S01]  /*2170*/  FSEL R14, R14, R51, P0 ;  /* 0x000000330e0e7208 */ /* 0x000fe20000000000 */
[----:B------:R-:W-:-:S02]  /*2180*/  IMAD.MOV.U32 R25, RZ, RZ, 0x3dc6b27f ;  /* 0x3dc6b27fff197424 */ /* 0x000fc400078e00ff */
[----:B------:R-:W-:Y:S01]  /*2190*/  FADD R6, R6, -1 ;  /* 0xbf80000006067421 */ /* 0x000fe20000000000 */
[----:B------:R-:W-:Y:S01]  /*21a0*/  FSEL R19, R19, R50, P0 ;  /* 0x0000003213137208 */ /* 0x000fe20000000000 */
[----:B------:R-:W-:Y:S01]  /*21b0*/  FFMA.FTZ R49, R22, 1.1920928955078125e-07, R49 ;  /* 0x3400000016317823 */ /* 0x000fe20000010031 */
[----:B------:R-:W-:Y:S01]  /*21c0*/  FSEL R24, R24, R43, P0 ;  /* 0x0000002b18187208 */ /* 0x000fe20000000000 */
[----:B--2---:R-:W-:Y:S01]  /*21d0*/  FFMA.FTZ R17, R6, R25, -0.16845393180847167969 ;  /* 0xbe2c7f3006117423 */ /* 0x004fe20000010019 */
[----:B------:R-:W-:Y:S01]  /*21e0*/  FSEL R27, R27, R42, P0 ;  /* 0x0000002a1b1b7208 */ /* 0x000fe20000000000 */
[----:B------:R-:W-:Y:S01]  /*21f0*/  @!P4 FMUL R14, R14, 16777216 ;  /* 0x4b8000000e0ec820 */ /* 0x000fe20000400000 */
[----:B------:R-:W-:Y:S01]  /*2200*/  I2FP.F32.S32 R15, R21 ;  /* 0x00000015000f7245 */ /* 0x000fe20000201400 */
[----:B------:R-:W-:Y:S01]  /*2210*/  @!P4 FMUL R19, R19, 16777216 ;  /* 0x4b8000001313c820 */ /* 0x000fe20000400000 */
[----:B------:R-:W-:Y:S01]  /*2220*/  @!P4 FMUL R16, R16, 16777216 ;  /* 0x4b8000001010c820 */ /* 0x000fe20000400000 */
[----:B------:R-:W-:Y:S01]  /*2230*/  @!P4 FMUL R24, R24, 16777216 ;  /* 0x4b8000001818c820 */ /* 0x000fe20000400000 */
[----:B------:R-:W-:Y:S01]  /*2240*/  @!P4 FMUL R27, R27, 16777216 ;  /* 0x4b8000001b1bc820 */ /* 0x000fe20000400000 */
[----:B------:R-:W-:-:S02]  /*2250*/  IMAD.IADD R22, R8, 0x1, -R21 ;  /* 0x0000000108167824 */ /* 0x000fc400078e0a15 */
[----:B------:R-:W-:Y:S01]  /*2260*/  FFMA.FTZ R21, R6, R17, 0.1716887056827545166 ;  /* 0x3e2fcf2a06157423 */ /* 0x000fe20000010011 */
[----:B------:R-:W-:Y:S01]  /*2270*/  FSETP.GEU.AND P0, PT, |R20|, 1.175494350822287508e-38, PT ;  /* 0x008000001400780b */ /* 0x000fe20003f0e200 */
[C---:B---3--:R-:W-:Y:S01]  /*2280*/  FMUL R11, R23.reuse, R11 ;  /* 0x0000000b170b7220 */ /* 0x048fe20000400000 */
[C---:B------:R-:W-:Y:S01]  /*2290*/  FMUL R10, R23.reuse, R10 ;  /* 0x0000000a170a7220 */ /* 0x040fe20000400000 */
[C---:B------:R-:W-:Y:S01]  /*22a0*/  FMUL R14, R23.reuse, R14 ;  /* 0x0000000e170e7220 */ /* 0x040fe20000400000 */
[C---:B------:R-:W-:Y:S01]  /*22b0*/  FMUL R19, R23.reuse, R19 ;  /* 0x0000001317137220 */ /* 0x040fe20000400000 */
[C---:B------:R-:W-:Y:S01]  /*22c0*/  FMUL R7, R23.reuse, R7 ;  /* 0x0000000717077220 */ /* 0x040fe20000400000 */
[C---:B------:R-:W-:Y:S01]  /*22d0*/  FMUL R16, R23.reuse, R16 ;  /* 0x0000001017107220 */ /* 0x040fe20000400000 */
[C---:B------:R-:W-:Y:S01]  /*22e0*/  FMUL R24, R23.reuse, R24 ;  /* 0x0000001817187220 */ /* 0x040fe20000400000 */
[----:B------:R-:W-:Y:S01]  /*22f0*/  FMUL R27, R23, R27 ;  /* 0x0000001b171b7220 */ /* 0x000fe20000400000 */
[----:B------:R-:W-:Y:S01]  /*2300*/  FFMA.FTZ R23, R6, R21, -0.17900948226451873779 ;  /* 0xbe374e4306177423 */ /* 0x000fe20000010015 */
[----:B------:R-:W-:Y:S01]  /*2310*/  @P1 FMUL R20, R20, 0.25 ;  /* 0x3e80000014141820 */ /* 0x000fe20000400000 */
[----:B------:R-:W-:Y:S01]  /*2320*/  FADD R22, R22, -1 ;  /* 0xbf80000016167421 */ /* 0x000fe20000000000 */
[----:B------:R-:W-:Y:S01]  /*2330*/  F2FP.F16.F32.PACK_AB R7, R7, R24 ;  /* 0x000000180707723e */ /* 0x000fe200000000ff */
[----:B------:R-:W-:Y:S01]  /*2340*/  FFMA.FTZ R23, R6, R23, 0.20512372255325317383 ;  /* 0x3e520bf406177423 */ /* 0x000fe20000010017 */
[----:B------:R-:W-:Y:S01]  /*2350*/  @!P0 FMUL R20, R20, 16777216 ;  /* 0x4b80000014148820 */ /* 0x000fe20000400000 */
[----:B------:R-:W-:Y:S01]  /*2360*/  FFMA.FTZ R25, R22, R25, -0.16845393180847167969 ;  /* 0xbe2c7f3016197423 */ /* 0x000fe20000010019 */
[----:B------:R-:W-:Y:S01]  /*2370*/  @!P0 FMUL R5, R5, 16777216 ;  /* 0x4b80000005058820 */ /* 0x000fe20000400000 */
[----:B------:R-:W-:Y:S01]  /*2380*/  FFMA.FTZ R23, R6, R23, -0.24046532809734344482 ;  /* 0xbe763c8b06177423 */ /* 0x000fe20000010017 */
[----:B------:R-:W0:Y:S01]  /*2390*/  MUFU.RCP R28, R20 ;  /* 0x00000014001c7308 */ /* 0x000e220000001000 */
[----:B------:R-:W-:Y:S01]  /*23a0*/  FFMA.FTZ R25, R22, R25, 0.1716887056827545166 ;  /* 0x3e2fcf2a16197423 */ /* 0x000fe20000010019 */
[----:B------:R-:W-:Y:S01]  /*23b0*/  @!P0 FMUL R4, R4, 16777216 ;  /* 0x4b80000004048820 */ /* 0x000fe20000400000 */
[----:B------:R-:W-:Y:S01]  /*23c0*/  FFMA.FTZ R23, R6, R23, 0.28857114911079406738 ;  /* 0x3e93bf9906177423 */ /* 0x000fe20000010017 */
[----:B------:R-:W-:Y:S01]  /*23d0*/  @!P0 FMUL R45, R45, 16777216 ;  /* 0x4b8000002d2d8820 */ /* 0x000fe20000400000 */
[----:B------:R-:W-:Y:S01]  /*23e0*/  FFMA.FTZ R25, R22, R25, -0.17900948226451873779 ;  /* 0xbe374e4316197423 */ /* 0x000fe20000010019 */
[----:B------:R-:W-:Y:S01]  /*23f0*/  @!P0 FMUL R44, R44, 16777216 ;  /* 0x4b8000002c2c8820 */ /* 0x000fe20000400000 */
[----:B------:R-:W-:Y:S01]  /*2400*/  FFMA.FTZ R23, R6, R23, -0.36067417263984680176 ;  /* 0xbeb8aa4906177423 */ /* 0x000fe20000010017 */
[----:B------:R-:W-:Y:S01]  /*2410*/  @!P0 FMUL R41, R41, 16777216 ;  /* 0x4b80000029298820 */ /* 0x000fe20000400000 */
[----:B------:R-:W-:Y:S01]  /*2420*/  FFMA.FTZ R25, R22, R25, 0.20512372255325317383 ;  /* 0x3e520bf416197423 */ /* 0x000fe20000010019 */
[----:B------:R-:W-:Y:S01]  /*2430*/  @!P0 FMUL R40, R40, 16777216 ;  /* 0x4b80000028288820 */ /* 0x000fe20000400000 */
[----:B------:R-:W-:Y:S01]  /*2440*/  FFMA.FTZ R23, R6, R23, 0.48089820146560668945 ;  /* 0x3ef6384a06177423 */ /* 0x000fe20000010017 */
[----:B------:R-:W-:Y:S01]  /*2450*/  @!P0 FMUL R53, R53, 16777216 ;  /* 0x4b80000035358820 */ /* 0x000fe20000400000 */
[----:B------:R-:W-:Y:S01]  /*2460*/  @!P0 FMUL R52, R52, 16777216 ;  /* 0x4b80000034348820 */ /* 0x000fe20000400000 */
[----:B------:R-:W-:Y:S01]  /*2470*/  FFMA.FTZ R25, R22, R25, -0.24046532809734344482 ;  /* 0xbe763c8b16197423 */ /* 0x000fe20000010019 */
[----:B------:R-:W-:Y:S01]  /*2480*/  FFMA.FTZ R23, R6, R23, -0.72134751081466674805 ;  /* 0xbf38aa3b06177423 */ /* 0x000fe20000010017 */
[----:B------:R-:W-:Y:S01]  /*2490*/  ISETP.GE.U32.AND P2, PT, R8, 0x7f800000, PT ;  /* 0x7f8000000800780c */ /* 0x000fe20003f46070 */
[C---:B0-----:R-:W-:Y:S01]  /*24a0*/  FMUL R20, R28.reuse, R5 ;  /* 0x000000051c147220 */ /* 0x041fe20000400000 */
[----:B------:R-:W-:Y:S01]  /*24b0*/  FMUL R39, R28, R4 ;  /* 0x000000041c277220 */ /* 0x000fe20000400000 */
[----:B------:R-:W-:Y:S01]  /*24c0*/  FMUL R23, R6, R23 ;  /* 0x0000001706177220 */ /* 0x000fe20000400000 */
[C---:B------:R-:W-:Y:S01]  /*24d0*/  FMUL R5, R28.reuse, R45 ;  /* 0x0000002d1c057220 */ /* 0x040fe20000400000 */
[C---:B------:R-:W-:Y:S01]  /*24e0*/  FMUL R4, R28.reuse, R44 ;  /* 0x0000002c1c047220 */ /* 0x040fe20000400000 */
[----:B------:R-:W-:Y:S01]  /*24f0*/  FMUL R29, R28, R40 ;  /* 0x000000281c1d7220 */ /* 0x000fe20000400000 */
[----:B------:R-:W-:Y:S01]  /*2500*/  FMUL R23, R6, R23 ;  /* 0x0000001706177220 */ /* 0x000fe20000400000 */
[C---:B------:R-:W-:Y:S01]  /*2510*/  FMUL R30, R28.reuse, R41 ;  /* 0x000000291c1e7220 */ /* 0x040fe20000400000 */
[C---:B------:R-:W-:Y:S01]  /*2520*/  FMUL R53, R28.reuse, R53 ;  /* 0x000000351c357220 */ /* 0x040fe20000400000 */
[----:B------:R-:W-:Y:S01]  /*2530*/  FMUL R52, R28, R52 ;  /* 0x000000341c347220 */ /* 0x000fe20000400000 */
[----:B------:R-:W-:Y:S01]  /*2540*/  FFMA.FTZ R25, R22, R25, 0.28857114911079406738 ;  /* 0x3e93bf9916197423 */ /* 0x000fe20000010019 */
[----:B------:R-:W-:Y:S01]  /*2550*/  FFMA.FTZ R28, R6, 1.4426950216293334961, R23 ;  /* 0x3fb8aa3b061c7823 */ /* 0x000fe20000010017 */
[----:B------:R-:W-:-:S02]  /*2560*/  F2FP.F16.F32.PACK_AB R4, R4, R29 ;  /* 0x0000001d0404723e */ /* 0x000fc400000000ff */
[----:B------:R-:W-:Y:S01]  /*2570*/  F2FP.F16.F32.PACK_AB R5, R5, R30 ;  /* 0x0000001e0505723e */ /* 0x000fe200000000ff */
[----:B------:R-:W-:Y:S01]  /*2580*/  FFMA.FTZ R25, R22, R25, -0.36067417263984680176 ;  /* 0xbeb8aa4916197423 */ /* 0x000fe20000010019 */
[----:B------:R-:W-:Y:S01]  /*2590*/  F2FP.F16.F32.PACK_AB R6, R16, R27 ;  /* 0x0000001b1006723e */ /* 0x000fe200000000ff */
[----:B------:R-:W-:Y:S01]  /*25a0*/  BAR.SYNC.DEFER_BLOCKING 0x0 ;  /* 0x0000000000007b1d */ /* 0x000fe20000010000 */
[----:B------:R-:W-:Y:S01]  /*25b0*/  FSEL R48, RZ, -23, P3 ;  /* 0xc1b80000ff307808 */ /* 0x000fe20001800000 */
[----:B------:R-:W-:Y:S01]  /*25c0*/  FFMA.FTZ R25, R22, R25, 0.48089820146560668945 ;  /* 0x3ef6384a16197423 */ /* 0x000fe20000010019 */
[----:B------:R-:W-:Y:S01]  /*25d0*/  IMAD R16, R2, UR5, RZ ;  /* 0x0000000502107c24 */ /* 0x000fe2000f8e02ff */
[----:B------:R-:W-:Y:S01]  /*25e0*/  LOP3.LUT R44, R0, 0x1ff, RZ, 0xc0, !PT ;  /* 0x000001ff002c7812 */ /* 0x000fe200078ec0ff */
[----:B------:R-:W-:Y:S01]  /*25f0*/  USHF.L.U32 UR5, UR4, 0x1, URZ ;  /* 0x0000000104057899 */ /* 0x000fe2000800063f */
[----:B------:R-:W-:Y:S01]  /*2600*/  FFMA.FTZ R25, R22, R25, -0.72134751081466674805 ;  /* 0xbf38aa3b16197423 */ /* 0x000fe20000010019 */
[----:B------:R-:W-:Y:S01]  /*2610*/  FFMA.FTZ R48, R15, 1.1920928955078125e-07, R48 ;  /* 0x340000000f307823 */ /* 0x000fe20000010030 */
[----:B------:R-:W-:Y:S01]  /*2620*/  LEA R44, R44, UR13, 0x4 ;  /* 0x0000000d2c2c7c11 */ /* 0x000fe2000f8e20ff */
[----:B------:R-:W-:-:S02]  /*2630*/  IMAD R15, R12, 0x2, R13 ;  /* 0x000000020c0f7824 */ /* 0x000fc400078e020d */
[----:B------:R-:W-:Y:S01]  /*2640*/  FMUL R29, R22, R25 ;  /* 0x00000019161d7220 */ /* 0x000fe20000400000 */
[----:B------:R-:W-:Y:S01]  /*2650*/  ISETP.GE.U32.AND P1, PT, R9, 0x7f800000, PT ;  /* 0x7f8000000900780c */ /* 0x000fe20003f26070 */
[----:B------:R-:W-:Y:S01]  /*2660*/  FADD R49, R49, R28 ;  /* 0x0000001c31317221 */ /* 0x000fe20000000000 */
[----:B------:R-:W-:Y:S02]  /*2670*/  IMAD R17, R12, 0x2, R15 ;  /* 0x000000020c117824 */ /* 0x000fe400078e020f */
[----:B------:R-:W-:Y:S01]  /*2680*/  FMUL R29, R22, R29 ;  /* 0x0000001d161d7220 */ /* 0x000fe20000400000 */
[----:B------:R-:W-:Y:S01]  /*2690*/  FSETP.NEU.AND P0, PT, R9, RZ, PT ;  /* 0x000000ff0900720b */ /* 0x000fe20003f0d000 */
[----:B------:R-:W-:Y:S01]  /*26a0*/  IMAD.HI R50, R16, 0x2, RZ ;  /* 0x0000000210327827 */ /* 0x000fe200078e02ff */
[----:B------:R-:W-:-:S03]  /*26b0*/  F2FP.F16.F32.PACK_AB R10, R10, R19 ;  /* 0x000000130a0a723e */ /* 0x000fc600000000ff */
[----:B------:R-:W-:Y:S01]  /*26c0*/  FFMA.FTZ R35, R22, 1.4426950216293334961, R29 ;  /* 0x3fb8aa3b16237823 */ /* 0x000fe2000001001d */
[----:B------:R-:W-:Y:S01]  /*26d0*/  F2FP.F16.F32.PACK_AB R11, R11, R14 ;  /* 0x0000000e0b0b723e */ /* 0x000fe200000000ff */
[----:B------:R-:W-:Y:S02]  /*26e0*/  IMAD R21, R12, 0x2, R17 ;  /* 0x000000020c157824 */ /* 0x000fe400078e0211 */
[----:B------:R-:W-:Y:S01]  /*26f0*/  FADD R48, R48, R35 ;  /* 0x0000002330307221 */ /* 0x000fe20000000000 */
[----:B------:R0:W-:Y:S01]  /*2700*/  STSM.16.M88.4 [R26], R4 ;  /* 0x000000041a007844 */ /* 0x0001e20000000200 */
[----:B------:R-:W-:Y:S01]  /*2710*/  @P1 IMAD.MOV.U32 R22, RZ, RZ, 0x7f800000 ;  /* 0x7f800000ff161424 */ /* 0x000fe200078e00ff */
[----:B------:R-:W-:-:S03]  /*2720*/  LEA R23, R12, R21, 0x1 ;  /* 0x000000150c177211 */ /* 0x000fc600078e08ff */
[----:B------:R-:W-:Y:S01]  /*2730*/  @P1 FFMA.FTZ R49, R9, R22, +INF ;  /* 0x7f80000009311423 */ /* 0x000fe20000010016 */
[----:B------:R-:W-:Y:S01]  /*2740*/  BAR.SYNC.DEFER_BLOCKING 0x0 ;  /* 0x0000000000007b1d */ /* 0x000fe20000010000 */
[----:B------:R-:W-:Y:S01]  /*2750*/  FSETP.NEU.AND P1, PT, R8, RZ, PT ;  /* 0x000000ff0800720b */ /* 0x000fe20003f2d000 */
[C---:B------:R-:W-:Y:S01]  /*2760*/  IMAD R25, R12.reuse, 0x2, R23 ;  /* 0x000000020c197824 */ /* 0x040fe200078e0217 */
[----:B------:R-:W-:Y:S02]  /*2770*/  F2FP.F16.F32.PACK_AB R9, R53, R20 ;  /* 0x000000143509723e */ /* 0x000fe400000000ff */
[----:B------:R-:W-:Y:S01]  /*2780*/  FSEL R49, R49, -INF , P0 ;  /* 0xff80000031317808 */ /* 0x000fe20000000000 */
[----:B------:R-:W-:Y:S02]  /*2790*/  IMAD R27, R12, 0x2, R25 ;  /* 0x000000020c1b7824 */ /* 0x000fe400078e0219 */
[----:B0-----:R-:W-:Y:S02]  /*27a0*/  @P2 IMAD.MOV.U32 R7, RZ, RZ, 0x7f800000 ;  /* 0x7f800000ff072424 */ /* 0x001fe400078e00ff */
[----:B------:R-:W-:Y:S01]  /*27b0*/  FFMA R18, R49, 0.69314718246459960938, R18 ;  /* 0x3f31721831127823 */ /* 0x000fe20000000012 */
[----:B------:R-:W-:-:S02]  /*27c0*/  IMAD.SHL.U32 R5, R16, 0x2, RZ ;  /* 0x0000000210057824 */ /* 0x000fc400078e00ff */
[----:B------:R-:W-:Y:S01]  /*27d0*/  @P2 FFMA.FTZ R48, R8, R7, +INF ;  /* 0x7f80000008302423 */ /* 0x000fe20000010007 */
[----:B------:R-:W-:Y:S01]  /*27e0*/  F2FP.F16.F32.PACK_AB R8, R52, R39 ;  /* 0x000000273408723e */ /* 0x000fe200000000ff */
[----:B------:R-:W-:Y:S01]  /*27f0*/  IMAD R29, R12, 0x2, R27 ;  /* 0x000000020c1d7824 */ /* 0x000fe200078e021b */
[----:B-1----:R-:W-:Y:S01]  /*2800*/  IADD3 R46, P2, P3, R5, UR5, R46 ;  /* 0x00000005052e7c10 */ /* 0x002fe2000fb5e02e */
[----:B------:R-:W-:Y:S01]  /*2810*/  UIMAD.WIDE UR4, UR4, 0x2, URZ ;  /* 0x00000002040478a5 */ /* 0x000fe2000f8e023f */
[----:B------:R-:W-:Y:S01]  /*2820*/  FSEL R48, R48, -INF , P1 ;  /* 0xff80000030307808 */ /* 0x000fe20000800000 */
[C---:B------:R-:W-:Y:S01]  /*2830*/  IMAD R31, R12.reuse, 0x2, R29 ;  /* 0x000000020c1f7824 */ /* 0x040fe200078e021d */
[-C--:B------:R-:W-:Y:S02]  /*2840*/  LEA R14, P5, R15, R46.reuse, 0x1 ;  /* 0x0000002e0f0e7211 */ /* 0x080fe400078a08ff */
[-C--:B------:R-:W-:Y:S01]  /*2850*/  LEA R20, P4, R21, R46.reuse, 0x1 ;  /* 0x0000002e15147211 */ /* 0x080fe200078808ff */
[----:B------:R-:W0:Y:S01]  /*2860*/  LDS.128 R4, [R44] ;  /* 0x000000002c047984 */ /* 0x000e220000000c00 */
[----:B------:R-:W-:Y:S01]  /*2870*/  IMAD R35, R12, 0x2, R31 ;  /* 0x000000020c237824 */ /* 0x000fe200078e021f */
[----:B------:R-:W-:Y:S01]  /*2880*/  IADD3.X R50, R50, UR5, R47, P2, P3 ;  /* 0x0000000532327c10 */ /* 0x000fe200097e642f */
[----:B------:R-:W-:Y:S01]  /*2890*/  ULDC UR4, c[0x0][0x27c] ;  /* 0x00009f0000047ab9 */ /* 0x000fe20000000800 */
[----:B------:R-:W-:Y:S01]  /*28a0*/  BAR.SYNC.DEFER_BLOCKING 0x0 ;  /* 0x0000000000007b1d */ /* 0x000fe20000010000 */
[C---:B------:R-:W-:Y:S01]  /*28b0*/  IMAD R37, R12.reuse, 0x2, R35 ;  /* 0x000000020c257824 */ /* 0x040fe200078e0223 */
[-C--:B------:R-:W-:Y:S01]  /*28c0*/  LEA R22, P3, R23, R46.reuse, 0x1 ;  /* 0x0000002e17167211 */ /* 0x080fe200078608ff */
[----:B------:R-:W-:Y:S01]  /*28d0*/  UIMAD UR4, UR12, UR4, URZ ;  /* 0x000000040c0472a4 */ /* 0x000fe2000f8e023f */
[----:B------:R-:W-:Y:S01]  /*28e0*/  LEA R16, P2, R17, R46, 0x1 ;  /* 0x0000002e11107211 */ /* 0x000fe200078408ff */
[C---:B------:R-:W-:Y:S01]  /*28f0*/  IMAD R32, R12.reuse, 0x2, R37 ;  /* 0x000000020c207824 */ /* 0x040fe200078e0225 */
[----:B------:R-:W-:Y:S01]  /*2900*/  LEA.HI.X.SX32 R23, R23, R50, 0x1, P3 ;  /* 0x0000003217177211 */ /* 0x000fe200018f0eff */
[----:B------:R-:W-:Y:S01]  /*2910*/  USHF.L.U32 UR6, UR4, 0x2, URZ ;  /* 0x0000000204067899 */ /* 0x000fe2000800063f */
[----:B------:R-:W-:Y:S01]  /*2920*/  LEA R34, P3, R35, R46, 0x1 ;  /* 0x0000002e23227211 */ /* 0x000fe200078608ff */
[C---:B------:R-:W-:Y:S01]  /*2930*/  IMAD R41, R12.reuse, 0x2, R32 ;  /* 0x000000020c297824 */ /* 0x040fe200078e0220 */
[-C--:B------:R-:W-:Y:S01]  /*2940*/  LEA.HI.X.SX32 R15, R15, R50.reuse, 0x1, P5 ;  /* 0x000000320f0f7211 */ /* 0x080fe200028f0eff */
[----:B------:R-:W-:Y:S01]  /*2950*/  UIMAD.WIDE UR4, UR4, 0x4, URZ ;  /* 0x00000004040478a5 */ /* 0x000fe2000f8e023f */
[-C--:B------:R-:W-:Y:S01]  /*2960*/  LEA.HI.X.SX32 R17, R17, R50.reuse, 0x1, P2 ;  /* 0x0000003211117211 */ /* 0x080fe200010f0eff */
[----:B------:R-:W-:Y:S01]  /*2970*/  IMAD R43, R12, 0x2, R41 ;  /* 0x000000020c2b7824 */ /* 0x000fe200078e0229 */
[----:B------:R-:W-:-:S02]  /*2980*/  LEA.HI.X.SX32 R35, R35, R50, 0x1, P3 ;  /* 0x0000003223237211 */ /* 0x000fc400018f0eff */
[----:B------:R-:W-:Y:S01]  /*2990*/  LEA R28, P2, R29, R46, 0x1 ;  /* 0x0000002e1d1c7211 */ /* 0x000fe200078408ff */
[C---:B------:R-:W-:Y:S01]  /*29a0*/  IMAD R19, R12.reuse, 0x2, R43 ;  /* 0x000000020c137824 */ /* 0x040fe200078e022b */
[----:B------:R-:W-:Y:S02]  /*29b0*/  LEA.HI.X.SX32 R21, R21, R50, 0x1, P4 ;  /* 0x0000003215157211 */ /* 0x000fe400020f0eff */
[-C--:B------:R-:W-:Y:S01]  /*29c0*/  LEA R30, P4, R31, R46.reuse, 0x1 ;  /* 0x0000002e1f1e7211 */ /* 0x080fe200078808ff */
[----:B------:R-:W-:Y:S01]  /*29d0*/  IMAD R47, R12, 0x2, R19 ;  /* 0x000000020c2f7824 */ /* 0x000fe200078e0213 */
[----:B------:R-:W-:Y:S01]  /*29e0*/  LEA R12, P6, R13, R46, 0x1 ;  /* 0x0000002e0d0c7211 */ /* 0x000fe200078c08ff */
[----:B------:R1:W-:Y:S01]  /*29f0*/  STSM.16.M88.4 [R26], R8 ;  /* 0x000000081a007844 */ /* 0x0003e20000000200 */
[-C--:B------:R-:W-:Y:S02]  /*2a00*/  LEA.HI.X.SX32 R29, R29, R50.reuse, 0x1, P2 ;  /* 0x000000321d1d7211 */ /* 0x080fe400010f0eff */
[----:B------:R-:W-:Y:S01]  /*2a10*/  LEA.HI.X.SX32 R13, R13, R50, 0x1, P6 ;  /* 0x000000320d0d7211 */ /* 0x000fe200030f0eff */
[----:B------:R-:W-:Y:S01]  /*2a20*/  BAR.SYNC.DEFER_BLOCKING 0x0 ;  /* 0x0000000000007b1d */ /* 0x000fe20000010000 */
[----:B------:R-:W-:-:S02]  /*2a30*/  LEA R24, P6, R25, R46, 0x1 ;  /* 0x0000002e19187211 */ /* 0x000fc400078c08ff */
[----:B------:R-:W-:Y:S02]  /*2a40*/  LEA R40, P2, R41, R46, 0x1 ;  /* 0x0000002e29287211 */ /* 0x000fe400078408ff */
[----:B------:R-:W-:Y:S02]  /*2a50*/  LEA.HI.X.SX32 R25, R25, R50, 0x1, P6 ;  /* 0x0000003219197211 */ /* 0x000fe400030f0eff */
[----:B------:R-:W-:Y:S02]  /*2a60*/  LEA R36, P6, R37, R46, 0x1 ;  /* 0x0000002e25247211 */ /* 0x000fe400078c08ff */
[----:B------:R-:W-:Y:S02]  /*2a70*/  LEA.HI.X.SX32 R31, R31, R50, 0x1, P4 ;  /* 0x000000321f1f7211 */ /* 0x000fe400020f0eff */
[-C--:B------:R-:W-:Y:S02]  /*2a80*/  LEA R42, P4, R43, R46.reuse, 0x1 ;  /* 0x0000002e2b2a7211 */ /* 0x080fe400078808ff */
[----:B-1----:R-:W-:-:S02]  /*2a90*/  LEA R26, P5, R27, R46, 0x1 ;  /* 0x0000002e1b1a7211 */ /* 0x002fc400078a08ff */
[-C--:B------:R-:W-:Y:S02]  /*2aa0*/  LEA.HI.X.SX32 R37, R37, R50.reuse, 0x1, P6 ;  /* 0x0000003225257211 */ /* 0x080fe400030f0eff */
[----:B------:R-:W-:Y:S02]  /*2ab0*/  LEA.HI.X.SX32 R27, R27, R50, 0x1, P5 ;  /* 0x000000321b1b7211 */ /* 0x000fe400028f0eff */
[C---:B------:R-:W-:Y:S02]  /*2ac0*/  LEA R38, P5, R32.reuse, R46, 0x1 ;  /* 0x0000002e20267211 */ /* 0x040fe400078a08ff */
[-C--:B------:R-:W-:Y:S02]  /*2ad0*/  LEA.HI.X.SX32 R41, R41, R50.reuse, 0x1, P2 ;  /* 0x0000003229297211 */ /* 0x080fe400010f0eff */
[-C--:B------:R-:W-:Y:S01]  /*2ae0*/  LEA.HI.X.SX32 R39, R32, R50.reuse, 0x1, P5 ;  /* 0x0000003220277211 */ /* 0x080fe200028f0eff */
[----:B------:R1:W2:Y:S01]  /*2af0*/  LDS.128 R8, [R44] ;  /* 0x000000002c087984 */ /* 0x0002a20000000c00 */
[----:B------:R-:W-:-:S02]  /*2b00*/  LEA.HI.X.SX32 R43, R43, R50, 0x1, P4 ;  /* 0x000000322b2b7211 */ /* 0x000fc400020f0eff */
[C---:B------:R-:W-:Y:S01]  /*2b10*/  LOP3.LUT P2, RZ, R0.reuse, 0x100, RZ, 0xc0, !PT ;  /* 0x0000010000ff7812 */ /* 0x040fe2000784c0ff */
[----:B0-----:R0:W-:Y:S01]  /*2b20*/  STG.E.U16 desc[UR20][R12.64], R4 ;  /* 0x000000040c007986 */ /* 0x0011e2000c101514 */
[----:B------:R-:W-:Y:S01]  /*2b30*/  IMAD.SHL.U32 R0, R0, 0x2, RZ ;  /* 0x0000000200007824 */ /* 0x000fe200078e00ff */
[-C--:B-1----:R-:W-:Y:S02]  /*2b40*/  LEA R44, P3, R19, R46.reuse, 0x1 ;  /* 0x0000002e132c7211 */ /* 0x082fe400078608ff */
[----:B------:R1:W-:Y:S01]  /*2b50*/  STG.E.U16 desc[UR20][R14.64], R5 ;  /* 0x000000050e007986 */ /* 0x0003e2000c101514 */
[----:B------:R-:W-:Y:S02]  /*2b60*/  LEA R46, P6, R47, R46, 0x1 ;  /* 0x0000002e2f2e7211 */ /* 0x000fe400078c08ff */
[----:B------:R-:W-:Y:S01]  /*2b70*/  LEA.HI.X.SX32 R45, R19, R50, 0x1, P3 ;  /* 0x00000032132d7211 */ /* 0x000fe200018f0eff */
[----:B------:R3:W-:Y:S01]  /*2b80*/  STG.E.U16 desc[UR20][R16.64], R6 ;  /* 0x0000000610007986 */ /* 0x0007e2000c101514 */
[----:B------:R-:W-:-:S02]  /*2b90*/  PRMT R19, R7, 0x7632, R19 ;  /* 0x0000763207137816 */ /* 0x000fc40000000013 */
[----:B0-----:R-:W-:Y:S01]  /*2ba0*/  PRMT R13, R4, 0x7632, R13 ;  /* 0x00007632040d7816 */ /* 0x001fe2000000000d */
[----:B------:R0:W-:Y:S01]  /*2bb0*/  STG.E.U16 desc[UR20][R20.64], R7 ;  /* 0x0000000714007986 */ /* 0x0001e2000c101514 */
[----:B------:R-:W-:Y:S02]  /*2bc0*/  LEA.HI.X.SX32 R47, R47, R50, 0x1, P6 ;  /* 0x000000322f2f7211 */ /* 0x000fe400030f0eff */
[----:B------:R-:W-:Y:S01]  /*2bd0*/  LOP3.LUT R0, R0, 0x3f8, RZ, 0xc0, !PT ;  /* 0x000003f800007812 */ /* 0x000fe200078ec0ff */
[----:B------:R4:W-:Y:S01]  /*2be0*/  STG.E.U16 desc[UR20][R22.64], R13 ;  /* 0x0000000d16007986 */ /* 0x0009e2000c101514 */
[----:B-1----:R-:W-:Y:S02]  /*2bf0*/  PRMT R15, R5, 0x7632, R15 ;  /* 0x00007632050f7816 */ /* 0x002fe4000000000f */
[----:B---3--:R-:W-:-:S03]  /*2c00*/  PRMT R17, R6, 0x7632, R17 ;  /* 0x0000763206117816 */ /* 0x008fc60000000011 */
[----:B------:R-:W-:Y:S01]  /*2c10*/  STG.E.U16 desc[UR20][R24.64], R15 ;  /* 0x0000000f18007986 */ /* 0x000fe2000c101514 */
[----:B0-----:R-:W0:Y:S03]  /*2c20*/  LDC.64 R6, c[0x0][0x230] ;  /* 0x00008c00ff067b82 */ /* 0x001e260000000a00 */
[----:B------:R-:W-:Y:S04]  /*2c30*/  STG.E.U16 desc[UR20][R26.64], R17 ;  /* 0x000000111a007986 */ /* 0x000fe8000c101514 */
[----:B------:R1:W-:Y:S01]  /*2c40*/  STG.E.U16 desc[UR20][R28.64], R19 ;  /* 0x000000131c007986 */ /* 0x0003e2000c101514 */
[----:B--2---:R-:W-:-:S03]  /*2c50*/  PRMT R4, R8, 0x7632, R4 ;  /* 0x0000763208047816 */ /* 0x004fc60000000004 */
[----:B------:R-:W-:Y:S01]  /*2c60*/  STG.E.U16 desc[UR20][R30.64], R8 ;  /* 0x000000081e007986 */ /* 0x000fe2000c101514 */
[----:B------:R-:W-:Y:S02]  /*2c70*/  PRMT R21, R9, 0x7632, R21 ;  /* 0x0000763209157816 */ /* 0x000fe40000000015 */
[----:B------:R-:W-:Y:S01]  /*2c80*/  PRMT R5, R10, 0x7632, R5 ;  /* 0x000076320a057816 */ /* 0x000fe20000000005 */
[----:B------:R-:W-:Y:S01]  /*2c90*/  STG.E.U16 desc[UR20][R34.64], R9 ;  /* 0x0000000922007986 */ /* 0x000fe2000c101514 */
[----:B----4-:R-:W-:Y:S01]  /*2ca0*/  PRMT R23, R11, 0x7632, R23 ;  /* 0x000076320b177816 */ /* 0x010fe20000000017 */
[----:B-1----:R-:W-:Y:S02]  /*2cb0*/  FFMA R19, R48, 0.69314718246459960938, R33 ;  /* 0x3f31721830137823 */ /* 0x002fe40000000021 */
[----:B------:R-:W-:Y:S04]  /*2cc0*/  STG.E.U16 desc[UR20][R36.64], R10 ;  /* 0x0000000a24007986 */ /* 0x000fe8000c101514 */
[----:B------:R-:W-:Y:S04]  /*2cd0*/  STG.E.U16 desc[UR20][R38.64], R11 ;  /* 0x0000000b26007986 */ /* 0x000fe8000c101514 */
[----:B------:R-:W-:Y:S04]  /*2ce0*/  STG.E.U16 desc[UR20][R40.64], R4 ;  /* 0x0000000428007986 */ /* 0x000fe8000c101514 */
[----:B------:R-:W-:Y:S04]  /*2cf0*/  STG.E.U16 desc[UR20][R42.64], R21 ;  /* 0x000000152a007986 */ /* 0x000fe8000c101514 */
[----:B------:R1:W-:Y:S04]  /*2d00*/  STG.E.U16 desc[UR20][R44.64], R5 ;  /* 0x000000052c007986 */ /* 0x0003e8000c101514 */
[----:B------:R2:W-:Y:S01]  /*2d10*/  STG.E.U16 desc[UR20][R46.64], R23 ;  /* 0x000000172e007986 */ /* 0x0005e2000c101514 */
[----:B------:R-:W-:Y:S01]  /*2d20*/  BAR.SYNC.DEFER_BLOCKING 0x0 ;  /* 0x0000000000007b1d */ /* 0x000fe20000010000 */
[----:B-1----:R-:W-:-:S02]  /*2d30*/  IMAD.SHL.U32 R5, R2, 0x4, RZ ;  /* 0x0000000402057824 */ /* 0x002fc400078e00ff */
[----:B------:R-:W-:-:S03]  /*2d40*/  IMAD.HI R2, R2, 0x4, RZ ;  /* 0x0000000402027827 */ /* 0x000fc600078e02ff */
[----:B0-----:R-:W-:-:S04]  /*2d50*/  IADD3 R4, P0, P1, R5, UR6, R6 ;  /* 0x0000000605047c10 */ /* 0x001fc8000f91e006 */
[----:B------:R-:W-:Y:S01]  /*2d60*/  IADD3.X R5, R2, UR5, R7, P0, P1 ;  /* 0x0000000502057c10 */ /* 0x000fe200087e2407 */
[----:B------:R2:W-:Y:S01]  /*2d70*/  STS.64 [R0+UR13], R18 ;  /* 0x0000001200007988 */ /* 0x0005e20008000a0d */
[----:B------:R-:W-:Y:S06]  /*2d80*/  BAR.SYNC.DEFER_BLOCKING 0x0 ;  /* 0x0000000000007b1d */ /* 0x000fec0000010000 */
[----:B------:R-:W-:Y:S05]  /*2d90*/  @P2 EXIT ;  /* 0x000000000000294d */ /* 0x000fea0003800000 */
[----:B------:R-:W0:Y:S04]  /*2da0*/  LDS R3, [R3] ;  /* 0x0000000003037984 */ /* 0x000e280000000800 */
[----:B0-----:R-:W-:Y:S01]  /*2db0*/  STG.E desc[UR20][R4.64], R3 ;  /* 0x0000000304007986 */ /* 0x001fe2000c101914 */
[----:B------:R-:W-:Y:S05]  /*2dc0*/  EXIT ;  /* 0x000000000000794d */ /* 0x000fea0003800000 */
.L_x_2:
[----:B------:R-:W-:-:S00]  /*2dd0*/  BRA `(.L_x_2) ;  /* 0xfffffffc00fc7947 */ /* 0x000fc0000383ffff */
[----:B------:R-:W-:-:S00]  /*2de0*/  NOP ;  /* 0x0000000000007918 */ /* 0x000fc00000000000 */
        /* <DEDUP_REMOVED lines=9> */
.L_x_3:


//--------------------- .nv.global.init           --------------------------
	.section	.nv.global.init,"aw",@progbits
.nv.global.init:
	.type		_$_str,@object
	.size		_$_str,(.L_0 - _$_str)
_$_str:
        /*0000*/ 	.byte	0x5f, 0x5f, 0x43, 0x55, 0x44, 0x41, 0x5f, 0x46, 0x54, 0x5a, 0x00
.L_0:


//--------------------- .nv.shared.attn_fwd       --------------------------
	.section	.nv.shared.attn_fwd,"aw",@nobits
	.sectionflags	@""
	.align	16
	.zero		1024


//--------------------- .nv.shared.reserved.0     --------------------------
	.section	.nv.shared.reserved.0,"aw",@nobits
	.weak		__nv_reservedSMEM_offset_0_alias
	.size		__nv_reservedSMEM_offset_0_alias, 0, 0
	.other		__nv_reservedSMEM_offset_0_alias,@"STO_CUDA_RESERVED_SHARED STV_DEFAULT"
__nv_reservedSMEM_offset_0_alias:
	.zero		0


//--------------------- .nv.constant0.attn_fwd    --------------------------
	.section	.nv.constant0.attn_fwd,"a",@progbits
	.sectionflags	@""
	.align	4
.nv.constant0.attn_fwd:
	.zero		664


//--------------------- SYMBOLS --------------------------

	.type		.nv.reservedSmem.offset0,@object
	.size		.nv.reservedSmem.offset0,0x4
